//
// Generated by NVIDIA NVVM Compiler
//
// Compiler Build ID: CL-36424714
// Cuda compilation tools, release 13.0, V13.0.88
// Based on NVVM 20.0.0
//

.version 9.0
.target sm_100
.address_size 64

	// .globl	_Z13conv_1d_shareIfLm102400ELm125ELm512EEvPT_S1_
.const .align 4 .b8 M[500];
// _ZZ13conv_1d_shareIfLm102400ELm125ELm512EEvPT_S1_E3Nds has been demoted
// _ZZ13conv_1d_cacheIfLm102400ELm125ELm512EEvPT_S1_E3Nds has been demoted
// _ZZ16conv_1d_share_v2IfLm102400ELm125ELm512EEvPT_S1_E3Nds has been demoted

.visible .entry _Z13conv_1d_shareIfLm102400ELm125ELm512EEvPT_S1_(
	.param .u64 .ptr .align 1 _Z13conv_1d_shareIfLm102400ELm125ELm512EEvPT_S1__param_0,
	.param .u64 .ptr .align 1 _Z13conv_1d_shareIfLm102400ELm125ELm512EEvPT_S1__param_1
)
{
	.reg .pred 	%p<7>;
	.reg .b32 	%r<24>;
	.reg .b32 	%f<25>;
	.reg .b64 	%rd<18>;
	// demoted variable
	.shared .align 4 .b8 _ZZ13conv_1d_shareIfLm102400ELm125ELm512EEvPT_S1_E3Nds[2544];
	ld.param.u64 	%rd5, [_Z13conv_1d_shareIfLm102400ELm125ELm512EEvPT_S1__param_0];
	ld.param.u64 	%rd4, [_Z13conv_1d_shareIfLm102400ELm125ELm512EEvPT_S1__param_1];
	cvta.to.global.u64 	%rd1, %rd5;
	mov.u32 	%r1, %ntid.x;
	mov.u32 	%r10, %ctaid.x;
	add.s32 	%r11, %r10, -1;
	mov.u32 	%r2, %tid.x;
	mad.lo.s32 	%r3, %r11, %r1, %r2;
	shl.b32 	%r12, %r1, 1;
	add.s32 	%r4, %r3, %r12;
	add.s32 	%r5, %r3, %r1;
	add.s32 	%r13, %r1, -62;
	setp.lt.u32 	%p1, %r2, %r13;
	@%p1 bra 	$L__BB0_4;
	setp.lt.s32 	%p2, %r3, 0;
	mov.f32 	%f22, 0f00000000;
	@%p2 bra 	$L__BB0_3;
	mul.wide.u32 	%rd6, %r3, 4;
	add.s64 	%rd7, %rd1, %rd6;
	ld.global.f32 	%f22, [%rd7];
$L__BB0_3:
	sub.s32 	%r14, %r2, %r1;
	shl.b32 	%r15, %r14, 2;
	mov.u32 	%r16, _ZZ13conv_1d_shareIfLm102400ELm125ELm512EEvPT_S1_E3Nds;
	add.s32 	%r17, %r16, %r15;
	st.shared.f32 	[%r17+248], %f22;
$L__BB0_4:
	mul.wide.s32 	%rd8, %r5, 4;
	add.s64 	%rd9, %rd1, %rd8;
	ld.global.f32 	%f9, [%rd9];
	shl.b32 	%r18, %r2, 2;
	mov.u32 	%r19, _ZZ13conv_1d_shareIfLm102400ELm125ELm512EEvPT_S1_E3Nds;
	add.s32 	%r6, %r19, %r18;
	st.shared.f32 	[%r6+248], %f9;
	setp.gt.u32 	%p3, %r2, 61;
	@%p3 bra 	$L__BB0_8;
	setp.gt.u32 	%p4, %r4, 102399;
	mov.f32 	%f23, 0f00000000;
	@%p4 bra 	$L__BB0_7;
	mul.wide.u32 	%rd10, %r4, 4;
	add.s64 	%rd11, %rd1, %rd10;
	ld.global.f32 	%f23, [%rd11];
$L__BB0_7:
	shl.b32 	%r20, %r1, 2;
	add.s32 	%r21, %r6, %r20;
	st.shared.f32 	[%r21+248], %f23;
$L__BB0_8:
	bar.sync 	0;
	mov.u64 	%rd13, M;
	add.s64 	%rd17, %rd13, 8;
	mov.f32 	%f24, 0f00000000;
	mov.b32 	%r23, 8;
$L__BB0_9:
	add.s32 	%r8, %r6, %r23;
	ld.shared.f32 	%f12, [%r8+-8];
	ld.const.f32 	%f13, [%rd17+-8];
	fma.rn.f32 	%f6, %f12, %f13, %f24;
	setp.eq.s32 	%p5, %r23, 504;
	@%p5 bra 	$L__BB0_11;
	ld.shared.f32 	%f14, [%r8+-4];
	ld.const.f32 	%f15, [%rd17+-4];
	fma.rn.f32 	%f16, %f14, %f15, %f6;
	ld.shared.f32 	%f17, [%r8];
	ld.const.f32 	%f18, [%rd17];
	fma.rn.f32 	%f19, %f17, %f18, %f16;
	ld.shared.f32 	%f20, [%r8+4];
	ld.const.f32 	%f21, [%rd17+4];
	fma.rn.f32 	%f24, %f20, %f21, %f19;
	add.s32 	%r23, %r23, 16;
	add.s64 	%rd17, %rd17, 16;
	bra.uni 	$L__BB0_9;
$L__BB0_11:
	setp.gt.u32 	%p6, %r5, 102399;
	@%p6 bra 	$L__BB0_13;
	cvta.to.global.u64 	%rd14, %rd4;
	mul.wide.u32 	%rd15, %r5, 4;
	add.s64 	%rd16, %rd14, %rd15;
	st.global.f32 	[%rd16], %f6;
$L__BB0_13:
	ret;

}
	// .globl	_Z13conv_1d_basicIfLm102400ELm125EEvPT_S1_S1_
.visible .entry _Z13conv_1d_basicIfLm102400ELm125EEvPT_S1_S1_(
	.param .u64 .ptr .align 1 _Z13conv_1d_basicIfLm102400ELm125EEvPT_S1_S1__param_0,
	.param .u64 .ptr .align 1 _Z13conv_1d_basicIfLm102400ELm125EEvPT_S1_S1__param_1,
	.param .u64 .ptr .align 1 _Z13conv_1d_basicIfLm102400ELm125EEvPT_S1_S1__param_2
)
{
	.reg .pred 	%p<7>;
	.reg .b32 	%r<16>;
	.reg .b32 	%f<24>;
	.reg .b64 	%rd<21>;

	ld.param.u64 	%rd6, [_Z13conv_1d_basicIfLm102400ELm125EEvPT_S1_S1__param_0];
	ld.param.u64 	%rd7, [_Z13conv_1d_basicIfLm102400ELm125EEvPT_S1_S1__param_1];
	ld.param.u64 	%rd5, [_Z13conv_1d_basicIfLm102400ELm125EEvPT_S1_S1__param_2];
	cvta.to.global.u64 	%rd8, %rd7;
	cvta.to.global.u64 	%rd1, %rd6;
	mov.u32 	%r11, %ntid.x;
	mov.u32 	%r12, %ctaid.x;
	mov.u32 	%r13, %tid.x;
	mad.lo.s32 	%r1, %r11, %r12, %r13;
	add.s32 	%r14, %r1, -62;
	add.s64 	%rd20, %rd8, 8;
	mov.f32 	%f22, 0f00000000;
	mov.b32 	%r15, -66;
$L__BB1_1:
	setp.gt.u32 	%p1, %r14, 102399;
	@%p1 bra 	$L__BB1_3;
	mul.wide.u32 	%rd9, %r14, 4;
	add.s64 	%rd10, %rd1, %rd9;
	ld.global.f32 	%f11, [%rd10];
	ld.global.f32 	%f12, [%rd20+-8];
	fma.rn.f32 	%f22, %f11, %f12, %f22;
$L__BB1_3:
	add.s32 	%r15, %r15, 4;
	setp.eq.s32 	%p2, %r15, 62;
	@%p2 bra 	$L__BB1_11;
	add.s32 	%r6, %r14, 1;
	setp.gt.u32 	%p3, %r6, 102399;
	@%p3 bra 	$L__BB1_6;
	mul.wide.u32 	%rd11, %r6, 4;
	add.s64 	%rd12, %rd1, %rd11;
	ld.global.f32 	%f13, [%rd12];
	ld.global.f32 	%f14, [%rd20+-4];
	fma.rn.f32 	%f22, %f13, %f14, %f22;
$L__BB1_6:
	add.s32 	%r7, %r14, 2;
	setp.gt.u32 	%p4, %r7, 102399;
	@%p4 bra 	$L__BB1_8;
	mul.wide.u32 	%rd13, %r7, 4;
	add.s64 	%rd14, %rd1, %rd13;
	ld.global.f32 	%f15, [%rd14];
	ld.global.f32 	%f16, [%rd20];
	fma.rn.f32 	%f22, %f15, %f16, %f22;
$L__BB1_8:
	add.s32 	%r8, %r14, 3;
	setp.gt.u32 	%p5, %r8, 102399;
	@%p5 bra 	$L__BB1_10;
	mul.wide.u32 	%rd15, %r8, 4;
	add.s64 	%rd16, %rd1, %rd15;
	ld.global.f32 	%f17, [%rd16];
	ld.global.f32 	%f18, [%rd20+4];
	fma.rn.f32 	%f22, %f17, %f18, %f22;
$L__BB1_10:
	add.s64 	%rd20, %rd20, 16;
	add.s32 	%r14, %r14, 4;
	bra.uni 	$L__BB1_1;
$L__BB1_11:
	setp.gt.u32 	%p6, %r1, 102399;
	@%p6 bra 	$L__BB1_13;
	cvta.to.global.u64 	%rd17, %rd5;
	mul.wide.u32 	%rd18, %r1, 4;
	add.s64 	%rd19, %rd17, %rd18;
	st.global.f32 	[%rd19], %f22;
$L__BB1_13:
	ret;

}
	// .globl	_Z13conv_1d_constIfLm102400ELm125EEvPT_S1_
.visible .entry _Z13conv_1d_constIfLm102400ELm125EEvPT_S1_(
	.param .u64 .ptr .align 1 _Z13conv_1d_constIfLm102400ELm125EEvPT_S1__param_0,
	.param .u64 .ptr .align 1 _Z13conv_1d_constIfLm102400ELm125EEvPT_S1__param_1
)
{
	.reg .pred 	%p<7>;
	.reg .b32 	%r<16>;
	.reg .b32 	%f<24>;
	.reg .b64 	%rd<20>;

	ld.param.u64 	%rd6, [_Z13conv_1d_constIfLm102400ELm125EEvPT_S1__param_0];
	ld.param.u64 	%rd4, [_Z13conv_1d_constIfLm102400ELm125EEvPT_S1__param_1];
	cvta.to.global.u64 	%rd1, %rd6;
	mov.u32 	%r11, %ntid.x;
	mov.u32 	%r12, %ctaid.x;
	mov.u32 	%r13, %tid.x;
	mad.lo.s32 	%r1, %r11, %r12, %r13;
	add.s32 	%r14, %r1, -62;
	mov.u64 	%rd7, M;
	add.s64 	%rd19, %rd7, 8;
	mov.f32 	%f22, 0f00000000;
	mov.b32 	%r15, -66;
$L__BB2_1:
	setp.gt.u32 	%p1, %r14, 102399;
	@%p1 bra 	$L__BB2_3;
	mul.wide.u32 	%rd8, %r14, 4;
	add.s64 	%rd9, %rd1, %rd8;
	ld.global.f32 	%f11, [%rd9];
	ld.const.f32 	%f12, [%rd19+-8];
	fma.rn.f32 	%f22, %f11, %f12, %f22;
$L__BB2_3:
	add.s32 	%r15, %r15, 4;
	setp.eq.s32 	%p2, %r15, 62;
	@%p2 bra 	$L__BB2_11;
	add.s32 	%r6, %r14, 1;
	setp.gt.u32 	%p3, %r6, 102399;
	@%p3 bra 	$L__BB2_6;
	mul.wide.u32 	%rd10, %r6, 4;
	add.s64 	%rd11, %rd1, %rd10;
	ld.global.f32 	%f13, [%rd11];
	ld.const.f32 	%f14, [%rd19+-4];
	fma.rn.f32 	%f22, %f13, %f14, %f22;
$L__BB2_6:
	add.s32 	%r7, %r14, 2;
	setp.gt.u32 	%p4, %r7, 102399;
	@%p4 bra 	$L__BB2_8;
	mul.wide.u32 	%rd12, %r7, 4;
	add.s64 	%rd13, %rd1, %rd12;
	ld.global.f32 	%f15, [%rd13];
	ld.const.f32 	%f16, [%rd19];
	fma.rn.f32 	%f22, %f15, %f16, %f22;
$L__BB2_8:
	add.s32 	%r8, %r14, 3;
	setp.gt.u32 	%p5, %r8, 102399;
	@%p5 bra 	$L__BB2_10;
	mul.wide.u32 	%rd14, %r8, 4;
	add.s64 	%rd15, %rd1, %rd14;
	ld.global.f32 	%f17, [%rd15];
	ld.const.f32 	%f18, [%rd19+4];
	fma.rn.f32 	%f22, %f17, %f18, %f22;
$L__BB2_10:
	add.s64 	%rd19, %rd19, 16;
	add.s32 	%r14, %r14, 4;
	bra.uni 	$L__BB2_1;
$L__BB2_11:
	setp.gt.u32 	%p6, %r1, 102399;
	@%p6 bra 	$L__BB2_13;
	cvta.to.global.u64 	%rd16, %rd4;
	mul.wide.u32 	%rd17, %r1, 4;
	add.s64 	%rd18, %rd16, %rd17;
	st.global.f32 	[%rd18], %f22;
$L__BB2_13:
	ret;

}
	// .globl	_Z13conv_1d_cacheIfLm102400ELm125ELm512EEvPT_S1_
.visible .entry _Z13conv_1d_cacheIfLm102400ELm125ELm512EEvPT_S1_(
	.param .u64 .ptr .align 1 _Z13conv_1d_cacheIfLm102400ELm125ELm512EEvPT_S1__param_0,
	.param .u64 .ptr .align 1 _Z13conv_1d_cacheIfLm102400ELm125ELm512EEvPT_S1__param_1
)
{
	.reg .pred 	%p<19>;
	.reg .b32 	%r<21>;
	.reg .b32 	%f<37>;
	.reg .b64 	%rd<20>;
	// demoted variable
	.shared .align 4 .b8 _ZZ13conv_1d_cacheIfLm102400ELm125ELm512EEvPT_S1_E3Nds[2048];
	ld.param.u64 	%rd4, [_Z13conv_1d_cacheIfLm102400ELm125ELm512EEvPT_S1__param_0];
	ld.param.u64 	%rd3, [_Z13conv_1d_cacheIfLm102400ELm125ELm512EEvPT_S1__param_1];
	cvta.to.global.u64 	%rd1, %rd4;
	mov.u32 	%r14, %ntid.x;
	mov.u32 	%r15, %ctaid.x;
	mul.lo.s32 	%r1, %r14, %r15;
	add.s32 	%r2, %r1, %r14;
	mov.u32 	%r16, %tid.x;
	add.s32 	%r3, %r1, %r16;
	mul.wide.s32 	%rd5, %r3, 4;
	add.s64 	%rd6, %rd1, %rd5;
	ld.global.f32 	%f15, [%rd6];
	shl.b32 	%r17, %r16, 2;
	mov.u32 	%r18, _ZZ13conv_1d_cacheIfLm102400ELm125ELm512EEvPT_S1_E3Nds;
	add.s32 	%r4, %r18, %r17;
	st.shared.f32 	[%r4], %f15;
	bar.sync 	0;
	add.s32 	%r5, %r3, -62;
	mov.f32 	%f34, 0f00000000;
	mov.b32 	%r20, 0;
	mov.u64 	%rd8, M;
$L__BB3_1:
	add.s32 	%r7, %r5, %r20;
	setp.gt.u32 	%p1, %r7, 102399;
	mul.wide.u32 	%rd7, %r20, 4;
	add.s64 	%rd2, %rd8, %rd7;
	shl.b32 	%r19, %r20, 2;
	add.s32 	%r8, %r4, %r19;
	@%p1 bra 	$L__BB3_5;
	setp.lt.s32 	%p2, %r7, %r1;
	setp.ge.s32 	%p3, %r7, %r2;
	or.pred  	%p4, %p2, %p3;
	@%p4 bra 	$L__BB3_4;
	ld.const.f32 	%f18, [%rd2];
	ld.shared.f32 	%f19, [%r8+-248];
	fma.rn.f32 	%f34, %f18, %f19, %f34;
	bra.uni 	$L__BB3_5;
$L__BB3_4:
	ld.const.f32 	%f16, [%rd2];
	mul.wide.u32 	%rd9, %r7, 4;
	add.s64 	%rd10, %rd1, %rd9;
	ld.global.f32 	%f17, [%rd10];
	fma.rn.f32 	%f34, %f16, %f17, %f34;
$L__BB3_5:
	setp.eq.s32 	%p5, %r20, 124;
	@%p5 bra 	$L__BB3_19;
	add.s32 	%r9, %r7, 1;
	setp.gt.u32 	%p6, %r9, 102399;
	@%p6 bra 	$L__BB3_10;
	setp.ge.s32 	%p7, %r9, %r1;
	setp.lt.s32 	%p8, %r9, %r2;
	and.pred  	%p9, %p7, %p8;
	@%p9 bra 	$L__BB3_9;
	ld.const.f32 	%f20, [%rd2+4];
	mul.wide.u32 	%rd11, %r9, 4;
	add.s64 	%rd12, %rd1, %rd11;
	ld.global.f32 	%f21, [%rd12];
	fma.rn.f32 	%f34, %f20, %f21, %f34;
	bra.uni 	$L__BB3_10;
$L__BB3_9:
	ld.const.f32 	%f22, [%rd2+4];
	ld.shared.f32 	%f23, [%r8+-244];
	fma.rn.f32 	%f34, %f22, %f23, %f34;
$L__BB3_10:
	add.s32 	%r10, %r7, 2;
	setp.gt.u32 	%p10, %r10, 102399;
	@%p10 bra 	$L__BB3_14;
	setp.ge.s32 	%p11, %r10, %r1;
	setp.lt.s32 	%p12, %r10, %r2;
	and.pred  	%p13, %p11, %p12;
	@%p13 bra 	$L__BB3_13;
	ld.const.f32 	%f24, [%rd2+8];
	mul.wide.u32 	%rd13, %r10, 4;
	add.s64 	%rd14, %rd1, %rd13;
	ld.global.f32 	%f25, [%rd14];
	fma.rn.f32 	%f34, %f24, %f25, %f34;
	bra.uni 	$L__BB3_14;
$L__BB3_13:
	ld.const.f32 	%f26, [%rd2+8];
	ld.shared.f32 	%f27, [%r8+-240];
	fma.rn.f32 	%f34, %f26, %f27, %f34;
$L__BB3_14:
	add.s32 	%r11, %r7, 3;
	setp.gt.u32 	%p14, %r11, 102399;
	@%p14 bra 	$L__BB3_18;
	setp.ge.s32 	%p15, %r11, %r1;
	setp.lt.s32 	%p16, %r11, %r2;
	and.pred  	%p17, %p15, %p16;
	@%p17 bra 	$L__BB3_17;
	ld.const.f32 	%f28, [%rd2+12];
	mul.wide.u32 	%rd15, %r11, 4;
	add.s64 	%rd16, %rd1, %rd15;
	ld.global.f32 	%f29, [%rd16];
	fma.rn.f32 	%f34, %f28, %f29, %f34;
	bra.uni 	$L__BB3_18;
$L__BB3_17:
	ld.const.f32 	%f30, [%rd2+12];
	ld.shared.f32 	%f31, [%r8+-236];
	fma.rn.f32 	%f34, %f30, %f31, %f34;
$L__BB3_18:
	add.s32 	%r20, %r20, 4;
	bra.uni 	$L__BB3_1;
$L__BB3_19:
	setp.gt.u32 	%p18, %r3, 102399;
	@%p18 bra 	$L__BB3_21;
	cvta.to.global.u64 	%rd17, %rd3;
	mul.wide.u32 	%rd18, %r3, 4;
	add.s64 	%rd19, %rd17, %rd18;
	st.global.f32 	[%rd19], %f34;
$L__BB3_21:
	ret;

}
	// .globl	_Z16conv_1d_share_v2IfLm102400ELm125ELm512EEvPT_S1_
.visible .entry _Z16conv_1d_share_v2IfLm102400ELm125ELm512EEvPT_S1_(
	.param .u64 .ptr .align 1 _Z16conv_1d_share_v2IfLm102400ELm125ELm512EEvPT_S1__param_0,
	.param .u64 .ptr .align 1 _Z16conv_1d_share_v2IfLm102400ELm125ELm512EEvPT_S1__param_1
)
{
	.reg .pred 	%p<5>;
	.reg .b32 	%r<24>;
	.reg .b32 	%f<20>;
	.reg .b64 	%rd<14>;
	// demoted variable
	.shared .align 4 .b8 _ZZ16conv_1d_share_v2IfLm102400ELm125ELm512EEvPT_S1_E3Nds[2544];
	ld.param.u64 	%rd3, [_Z16conv_1d_share_v2IfLm102400ELm125ELm512EEvPT_S1__param_0];
	ld.param.u64 	%rd4, [_Z16conv_1d_share_v2IfLm102400ELm125ELm512EEvPT_S1__param_1];
	mov.u32 	%r9, %ctaid.x;
	shl.b32 	%r10, %r9, 9;
	mov.u32 	%r1, %tid.x;
	add.s32 	%r2, %r10, %r1;
	add.s32 	%r3, %r2, -62;
	setp.gt.u32 	%p1, %r3, 102399;
	@%p1 bra 	$L__BB4_2;
	cvta.to.global.u64 	%rd5, %rd3;
	mul.wide.u32 	%rd6, %r3, 4;
	add.s64 	%rd7, %rd5, %rd6;
	ld.global.f32 	%f5, [%rd7];
	shl.b32 	%r15, %r1, 2;
	mov.u32 	%r16, _ZZ16conv_1d_share_v2IfLm102400ELm125ELm512EEvPT_S1_E3Nds;
	add.s32 	%r17, %r16, %r15;
	st.shared.f32 	[%r17], %f5;
	bra.uni 	$L__BB4_3;
$L__BB4_2:
	shl.b32 	%r11, %r1, 2;
	mov.u32 	%r12, _ZZ16conv_1d_share_v2IfLm102400ELm125ELm512EEvPT_S1_E3Nds;
	add.s32 	%r13, %r12, %r11;
	mov.b32 	%r14, 0;
	st.shared.u32 	[%r13], %r14;
$L__BB4_3:
	bar.sync 	0;
	setp.gt.u32 	%p2, %r1, 511;
	mov.f32 	%f19, 0f00000000;
	@%p2 bra 	$L__BB4_7;
	shl.b32 	%r19, %r1, 2;
	mov.u32 	%r20, _ZZ16conv_1d_share_v2IfLm102400ELm125ELm512EEvPT_S1_E3Nds;
	add.s32 	%r21, %r19, %r20;
	add.s32 	%r22, %r21, 8;
	mov.u64 	%rd9, M;
	add.s64 	%rd13, %rd9, 8;
	mov.f32 	%f18, 0f00000000;
	mov.b32 	%r23, 0;
$L__BB4_5:
	ld.shared.f32 	%f8, [%r22+-8];
	ld.const.f32 	%f9, [%rd13+-8];
	fma.rn.f32 	%f19, %f8, %f9, %f18;
	setp.eq.s32 	%p3, %r23, 124;
	@%p3 bra 	$L__BB4_7;
	ld.shared.f32 	%f10, [%r22+-4];
	ld.const.f32 	%f11, [%rd13+-4];
	fma.rn.f32 	%f12, %f10, %f11, %f19;
	ld.shared.f32 	%f13, [%r22];
	ld.const.f32 	%f14, [%rd13];
	fma.rn.f32 	%f15, %f13, %f14, %f12;
	ld.shared.f32 	%f16, [%r22+4];
	ld.const.f32 	%f17, [%rd13+4];
	fma.rn.f32 	%f18, %f16, %f17, %f15;
	add.s32 	%r23, %r23, 4;
	add.s32 	%r22, %r22, 16;
	add.s64 	%rd13, %rd13, 16;
	bra.uni 	$L__BB4_5;
$L__BB4_7:
	setp.gt.u32 	%p4, %r2, 102399;
	@%p4 bra 	$L__BB4_9;
	cvta.to.global.u64 	%rd10, %rd4;
	mul.wide.u32 	%rd11, %r2, 4;
	add.s64 	%rd12, %rd10, %rd11;
	st.global.f32 	[%rd12], %f19;
$L__BB4_9:
	ret;

}


// ===== COMPILED SASS (sm_100) =====

	.target	sm_100

	.elftype	@"ET_EXEC"


//--------------------- .note.nv.tkinfo           --------------------------
	.section	.note.nv.tkinfo,"",@"SHT_NOTE"
	.sectionflags	@"SHF_NOTE_NV_TKINFO"
	.tkinfo
        /*0018*/ 	.word	0x00000002
        /*0030*/ 	.string	""
        /*0030*/ 	.string	"ptxas"
        /*0030*/ 	.string	"Cuda compilation tools, release 13.0, V13.0.88"
        /*0030*/ 	.string	"Build cuda_13.0.r13.0/compiler.36424714_0"
        /*0030*/ 	.string	"-arch sm_100 -m 64 "



//--------------------- .note.nv.cuinfo           --------------------------
	.section	.note.nv.cuinfo,"",@"SHT_NOTE"
	.sectionflags	@"SHF_NOTE_NV_CUINFO"
        /*0018*/ 	.short	0x0002
        /*001a*/ 	.short	0x0064
        /*001c*/ 	.short	0x0082
	.zero		2


//--------------------- .nv.info                  --------------------------
	.section	.nv.info,"",@"SHT_CUDA_INFO"
	.align	4


	//----- nvinfo : EIATTR_REGCOUNT
	.align		4
        /*0000*/ 	.byte	0x04, 0x2f
        /*0002*/ 	.short	(.L_2 - .L_1)
	.align		4
.L_1:
        /*0004*/ 	.word	index@(_Z13conv_1d_shareIfLm102400ELm125ELm512EEvPT_S1_)
        /*0008*/ 	.word	0x00000012


	//----- nvinfo : EIATTR_FRAME_SIZE
	.align		4
.L_2:
        /*000c*/ 	.byte	0x04, 0x11
        /*000e*/ 	.short	(.L_4 - .L_3)
	.align		4
.L_3:
        /*0010*/ 	.word	index@(_Z13conv_1d_shareIfLm102400ELm125ELm512EEvPT_S1_)
        /*0014*/ 	.word	0x00000000


	//----- nvinfo : EIATTR_REGCOUNT
	.align		4
.L_4:
        /*0018*/ 	.byte	0x04, 0x2f
        /*001a*/ 	.short	(.L_6 - .L_5)
	.align		4
.L_5:
        /*001c*/ 	.word	index@(_Z13conv_1d_basicIfLm102400ELm125EEvPT_S1_S1_)
        /*0020*/ 	.word	0x00000014


	//----- nvinfo : EIATTR_FRAME_SIZE
	.align		4
.L_6:
        /*0024*/ 	.byte	0x04, 0x11
        /*0026*/ 	.short	(.L_8 - .L_7)
	.align		4
.L_7:
        /*0028*/ 	.word	index@(_Z13conv_1d_basicIfLm102400ELm125EEvPT_S1_S1_)
        /*002c*/ 	.word	0x00000000


	//----- nvinfo : EIATTR_REGCOUNT
	.align		4
.L_8:
        /*0030*/ 	.byte	0x04, 0x2f
        /*0032*/ 	.short	(.L_10 - .L_9)
	.align		4
.L_9:
        /*0034*/ 	.word	index@(_Z13conv_1d_constIfLm102400ELm125EEvPT_S1_)
        /*0038*/ 	.word	0x00000012


	//----- nvinfo : EIATTR_FRAME_SIZE
	.align		4
.L_10:
        /*003c*/ 	.byte	0x04, 0x11
        /*003e*/ 	.short	(.L_12 - .L_11)
	.align		4
.L_11:
        /*0040*/ 	.word	index@(_Z13conv_1d_constIfLm102400ELm125EEvPT_S1_)
        /*0044*/ 	.word	0x00000000


	//----- nvinfo : EIATTR_REGCOUNT
	.align		4
.L_12:
        /*0048*/ 	.byte	0x04, 0x2f
        /*004a*/ 	.short	(.L_14 - .L_13)
	.align		4
.L_13:
        /*004c*/ 	.word	index@(_Z13conv_1d_cacheIfLm102400ELm125ELm512EEvPT_S1_)
        /*0050*/ 	.word	0x00000012


	//----- nvinfo : EIATTR_FRAME_SIZE
	.align		4
.L_14:
        /*0054*/ 	.byte	0x04, 0x11
        /*0056*/ 	.short	(.L_16 - .L_15)
	.align		4
.L_15:
        /*0058*/ 	.word	index@(_Z13conv_1d_cacheIfLm102400ELm125ELm512EEvPT_S1_)
        /*005c*/ 	.word	0x00000000


	//----- nvinfo : EIATTR_REGCOUNT
	.align		4
.L_16:
        /*0060*/ 	.byte	0x04, 0x2f
        /*0062*/ 	.short	(.L_18 - .L_17)
	.align		4
.L_17:
        /*0064*/ 	.word	index@(_Z16conv_1d_share_v2IfLm102400ELm125ELm512EEvPT_S1_)
        /*0068*/ 	.word	0x00000012


	//----- nvinfo : EIATTR_FRAME_SIZE
	.align		4
.L_18:
        /*006c*/ 	.byte	0x04, 0x11
        /*006e*/ 	.short	(.L_20 - .L_19)
	.align		4
.L_19:
        /*0070*/ 	.word	index@(_Z16conv_1d_share_v2IfLm102400ELm125ELm512EEvPT_S1_)
        /*0074*/ 	.word	0x00000000


	//----- nvinfo : EIATTR_MIN_STACK_SIZE
	.align		4
.L_20:
        /*0078*/ 	.byte	0x04, 0x12
        /*007a*/ 	.short	(.L_22 - .L_21)
	.align		4
.L_21:
        /*007c*/ 	.word	index@(_Z16conv_1d_share_v2IfLm102400ELm125ELm512EEvPT_S1_)
        /*0080*/ 	.word	0x00000000


	//----- nvinfo : EIATTR_MIN_STACK_SIZE
	.align		4
.L_22:
        /*0084*/ 	.byte	0x04, 0x12
        /*0086*/ 	.short	(.L_24 - .L_23)
	.align		4
.L_23:
        /*0088*/ 	.word	index@(_Z13conv_1d_cacheIfLm102400ELm125ELm512EEvPT_S1_)
        /*008c*/ 	.word	0x00000000


	//----- nvinfo : EIATTR_MIN_STACK_SIZE
	.align		4
.L_24:
        /*0090*/ 	.byte	0x04, 0x12
        /*0092*/ 	.short	(.L_26 - .L_25)
	.align		4
.L_25:
        /*0094*/ 	.word	index@(_Z13conv_1d_constIfLm102400ELm125EEvPT_S1_)
        /*0098*/ 	.word	0x00000000


	//----- nvinfo : EIATTR_MIN_STACK_SIZE
	.align		4
.L_26:
        /*009c*/ 	.byte	0x04, 0x12
        /*009e*/ 	.short	(.L_28 - .L_27)
	.align		4
.L_27:
        /*00a0*/ 	.word	index@(_Z13conv_1d_basicIfLm102400ELm125EEvPT_S1_S1_)
        /*00a4*/ 	.word	0x00000000


	//----- nvinfo : EIATTR_MIN_STACK_SIZE
	.align		4
.L_28:
        /*00a8*/ 	.byte	0x04, 0x12
        /*00aa*/ 	.short	(.L_30 - .L_29)
	.align		4
.L_29:
        /*00ac*/ 	.word	index@(_Z13conv_1d_shareIfLm102400ELm125ELm512EEvPT_S1_)
        /*00b0*/ 	.word	0x00000000
.L_30:


//--------------------- .nv.compat                --------------------------
	.section	.nv.compat,"",@"SHT_CUDA_COMPAT_INFO"
	.align	4
        /*0000*/ 	.byte	0x02, 0x09, 0x00, 0x00, 0x02, 0x02, 0x01, 0x00, 0x02, 0x05, 0x05, 0x00, 0x03, 0x07, 0x01, 0x01
        /*0010*/ 	.byte	0x02, 0x03, 0x00, 0x00, 0x02, 0x06, 0x01, 0x00, 0x04, 0x0b, 0x08, 0x00, 0x09, 0x00, 0x00, 0x00
        /*0020*/ 	.byte	0x00, 0x00, 0x00, 0x00


//--------------------- .nv.info._Z16conv_1d_share_v2IfLm102400ELm125ELm512EEvPT_S1_ --------------------------
	.section	.nv.info._Z16conv_1d_share_v2IfLm102400ELm125ELm512EEvPT_S1_,"",@"SHT_CUDA_INFO"
	.sectionflags	@""
	.align	4


	//----- nvinfo : EIATTR_CUDA_API_VERSION
	.align		4
        /*0000*/ 	.byte	0x04, 0x37
        /*0002*/ 	.short	(.L_32 - .L_31)
.L_31:
        /*0004*/ 	.word	0x00000082


	//----- nvinfo : EIATTR_KPARAM_INFO
	.align		4
.L_32:
        /*0008*/ 	.byte	0x04, 0x17
        /*000a*/ 	.short	(.L_34 - .L_33)
.L_33:
        /*000c*/ 	.word	0x00000000
        /*0010*/ 	.short	0x0001
        /*0012*/ 	.short	0x0008
        /*0014*/ 	.byte	0x00, 0xf5, 0x21, 0x00


	//----- nvinfo : EIATTR_KPARAM_INFO
	.align		4
.L_34:
        /*0018*/ 	.byte	0x04, 0x17
        /*001a*/ 	.short	(.L_36 - .L_35)
.L_35:
        /*001c*/ 	.word	0x00000000
        /*0020*/ 	.short	0x0000
        /*0022*/ 	.short	0x0000
        /*0024*/ 	.byte	0x00, 0xf5, 0x21, 0x00


	//----- nvinfo : EIATTR_SPARSE_MMA_MASK
	.align		4
.L_36:
        /*0028*/ 	.byte	0x03, 0x50
        /*002a*/ 	.short	0x0000


	//----- nvinfo : EIATTR_MAXREG_COUNT
	.align		4
        /*002c*/ 	.byte	0x03, 0x1b
        /*002e*/ 	.short	0x00ff


	//----- nvinfo : EIATTR_NUM_BARRIERS
	.align		4
        /*0030*/ 	.byte	0x02, 0x4c
        /*0032*/ 	.byte	0x01
	.zero		1


	//----- nvinfo : EIATTR_MERCURY_ISA_VERSION
	.align		4
        /*0034*/ 	.byte	0x03, 0x5f
        /*0036*/ 	.short	0x0101


	//----- nvinfo : EIATTR_VRC_CTA_INIT_COUNT
	.align		4
        /*0038*/ 	.byte	0x02, 0x4a
	.zero		1
	.zero		1


	//----- nvinfo : EIATTR_EXIT_INSTR_OFFSETS
	.align		4
        /*003c*/ 	.byte	0x04, 0x1c
        /*003e*/ 	.short	(.L_38 - .L_37)


	//   ....[0]....
.L_37:
        /*0040*/ 	.word	0x00001310


	//   ....[1]....
        /*0044*/ 	.word	0x00001350


	//----- nvinfo : EIATTR_CRS_STACK_SIZE
	.align		4
.L_38:
        /*0048*/ 	.byte	0x04, 0x1e
        /*004a*/ 	.short	(.L_40 - .L_39)
.L_39:
        /*004c*/ 	.word	0x00000000


	//----- nvinfo : EIATTR_CBANK_PARAM_SIZE
	.align		4
.L_40:
        /*0050*/ 	.byte	0x03, 0x19
        /*0052*/ 	.short	0x0010


	//----- nvinfo : EIATTR_PARAM_CBANK
	.align		4
        /*0054*/ 	.byte	0x04, 0x0a
        /*0056*/ 	.short	(.L_42 - .L_41)
	.align		4
.L_41:
        /*0058*/ 	.word	index@(.nv.constant0._Z16conv_1d_share_v2IfLm102400ELm125ELm512EEvPT_S1_)
        /*005c*/ 	.short	0x0380
        /*005e*/ 	.short	0x0010


	//----- nvinfo : EIATTR_SW_WAR
	.align		4
.L_42:
        /*0060*/ 	.byte	0x04, 0x36
        /*0062*/ 	.short	(.L_44 - .L_43)
.L_43:
        /*0064*/ 	.word	0x00000008
.L_44:


//--------------------- .nv.info._Z13conv_1d_cacheIfLm102400ELm125ELm512EEvPT_S1_ --------------------------
	.section	.nv.info._Z13conv_1d_cacheIfLm102400ELm125ELm512EEvPT_S1_,"",@"SHT_CUDA_INFO"
	.sectionflags	@""
	.align	4


	//----- nvinfo : EIATTR_CUDA_API_VERSION
	.align		4
        /*0000*/ 	.byte	0x04, 0x37
        /*0002*/ 	.short	(.L_46 - .L_45)
.L_45:
        /*0004*/ 	.word	0x00000082


	//----- nvinfo : EIATTR_KPARAM_INFO
	.align		4
.L_46:
        /*0008*/ 	.byte	0x04, 0x17
        /*000a*/ 	.short	(.L_48 - .L_47)
.L_47:
        /*000c*/ 	.word	0x00000000
        /*0010*/ 	.short	0x0001
        /*0012*/ 	.short	0x0008
        /*0014*/ 	.byte	0x00, 0xf5, 0x21, 0x00


	//----- nvinfo : EIATTR_KPARAM_INFO
	.align		4
.L_48:
        /*0018*/ 	.byte	0x04, 0x17
        /*001a*/ 	.short	(.L_50 - .L_49)
.L_49:
        /*001c*/ 	.word	0x00000000
        /*0020*/ 	.short	0x0000
        /*0022*/ 	.short	0x0000
        /*0024*/ 	.byte	0x00, 0xf5, 0x21, 0x00


	//----- nvinfo : EIATTR_SPARSE_MMA_MASK
	.align		4
.L_50:
        /*0028*/ 	.byte	0x03, 0x50
        /*002a*/ 	.short	0x0000


	//----- nvinfo : EIATTR_MAXREG_COUNT
	.align		4
        /*002c*/ 	.byte	0x03, 0x1b
        /*002e*/ 	.short	0x00ff


	//----- nvinfo : EIATTR_NUM_BARRIERS
	.align		4
        /*0030*/ 	.byte	0x02, 0x4c
        /*0032*/ 	.byte	0x01
	.zero		1


	//----- nvinfo : EIATTR_MERCURY_ISA_VERSION
	.align		4
        /*0034*/ 	.byte	0x03, 0x5f
        /*0036*/ 	.short	0x0101


	//----- nvinfo : EIATTR_VRC_CTA_INIT_COUNT
	.align		4
        /*0038*/ 	.byte	0x02, 0x4a
	.zero		1
	.zero		1


	//----- nvinfo : EIATTR_EXIT_INSTR_OFFSETS
	.align		4
        /*003c*/ 	.byte	0x04, 0x1c
        /*003e*/ 	.short	(.L_52 - .L_51)


	//   ....[0]....
.L_51:
        /*0040*/ 	.word	0x000005b0


	//   ....[1]....
        /*0044*/ 	.word	0x000005f0


	//----- nvinfo : EIATTR_CRS_STACK_SIZE
	.align		4
.L_52:
        /*0048*/ 	.byte	0x04, 0x1e
        /*004a*/ 	.short	(.L_54 - .L_53)
.L_53:
        /*004c*/ 	.word	0x00000000


	//----- nvinfo : EIATTR_CBANK_PARAM_SIZE
	.align		4
.L_54:
        /*0050*/ 	.byte	0x03, 0x19
        /*0052*/ 	.short	0x0010


	//----- nvinfo : EIATTR_PARAM_CBANK
	.align		4
        /*0054*/ 	.byte	0x04, 0x0a
        /*0056*/ 	.short	(.L_56 - .L_55)
	.align		4
.L_55:
        /*0058*/ 	.word	index@(.nv.constant0._Z13conv_1d_cacheIfLm102400ELm125ELm512EEvPT_S1_)
        /*005c*/ 	.short	0x0380
        /*005e*/ 	.short	0x0010


	//----- nvinfo : EIATTR_SW_WAR
	.align		4
.L_56:
        /*0060*/ 	.byte	0x04, 0x36
        /*0062*/ 	.short	(.L_58 - .L_57)
.L_57:
        /*0064*/ 	.word	0x00000008
.L_58:


//--------------------- .nv.info._Z13conv_1d_constIfLm102400ELm125EEvPT_S1_ --------------------------
	.section	.nv.info._Z13conv_1d_constIfLm102400ELm125EEvPT_S1_,"",@"SHT_CUDA_INFO"
	.sectionflags	@""
	.align	4


	//----- nvinfo : EIATTR_CUDA_API_VERSION
	.align		4
        /*0000*/ 	.byte	0x04, 0x37
        /*0002*/ 	.short	(.L_60 - .L_59)
.L_59:
        /*0004*/ 	.word	0x00000082


	//----- nvinfo : EIATTR_KPARAM_INFO
	.align		4
.L_60:
        /*0008*/ 	.byte	0x04, 0x17
        /*000a*/ 	.short	(.L_62 - .L_61)
.L_61:
        /*000c*/ 	.word	0x00000000
        /*0010*/ 	.short	0x0001
        /*0012*/ 	.short	0x0008
        /*0014*/ 	.byte	0x00, 0xf5, 0x21, 0x00


	//----- nvinfo : EIATTR_KPARAM_INFO
	.align		4
.L_62:
        /*0018*/ 	.byte	0x04, 0x17
        /*001a*/ 	.short	(.L_64 - .L_63)
.L_63:
        /*001c*/ 	.word	0x00000000
        /*0020*/ 	.short	0x0000
        /*0022*/ 	.short	0x0000
        /*0024*/ 	.byte	0x00, 0xf5, 0x21, 0x00


	//----- nvinfo : EIATTR_SPARSE_MMA_MASK
	.align		4
.L_64:
        /*0028*/ 	.byte	0x03, 0x50
        /*002a*/ 	.short	0x0000


	//----- nvinfo : EIATTR_MAXREG_COUNT
	.align		4
        /*002c*/ 	.byte	0x03, 0x1b
        /*002e*/ 	.short	0x00ff


	//----- nvinfo : EIATTR_MERCURY_ISA_VERSION
	.align		4
        /*0030*/ 	.byte	0x03, 0x5f
        /*0032*/ 	.short	0x0101


	//----- nvinfo : EIATTR_VRC_CTA_INIT_COUNT
	.align		4
        /*0034*/ 	.byte	0x02, 0x4a
	.zero		1
	.zero		1


	//----- nvinfo : EIATTR_EXIT_INSTR_OFFSETS
	.align		4
        /*0038*/ 	.byte	0x04, 0x1c
        /*003a*/ 	.short	(.L_66 - .L_65)


	//   ....[0]....
.L_65:
        /*003c*/ 	.word	0x000002c0


	//   ....[1]....
        /*0040*/ 	.word	0x00000300


	//----- nvinfo : EIATTR_CBANK_PARAM_SIZE
	.align		4
.L_66:
        /*0044*/ 	.byte	0x03, 0x19
        /*0046*/ 	.short	0x0010


	//----- nvinfo : EIATTR_PARAM_CBANK
	.align		4
        /*0048*/ 	.byte	0x04, 0x0a
        /*004a*/ 	.short	(.L_68 - .L_67)
	.align		4
.L_67:
        /*004c*/ 	.word	index@(.nv.constant0._Z13conv_1d_constIfLm102400ELm125EEvPT_S1_)
        /*0050*/ 	.short	0x0380
        /*0052*/ 	.short	0x0010


	//----- nvinfo : EIATTR_SW_WAR
	.align		4
.L_68:
        /*0054*/ 	.byte	0x04, 0x36
        /*0056*/ 	.short	(.L_70 - .L_69)
.L_69:
        /*0058*/ 	.word	0x00000008
.L_70:


//--------------------- .nv.info._Z13conv_1d_basicIfLm102400ELm125EEvPT_S1_S1_ --------------------------
	.section	.nv.info._Z13conv_1d_basicIfLm102400ELm125EEvPT_S1_S1_,"",@"SHT_CUDA_INFO"
	.sectionflags	@""
	.align	4


	//----- nvinfo : EIATTR_CUDA_API_VERSION
	.align		4
        /*0000*/ 	.byte	0x04, 0x37
        /*0002*/ 	.short	(.L_72 - .L_71)
.L_71:
        /*0004*/ 	.word	0x00000082


	//----- nvinfo : EIATTR_KPARAM_INFO
	.align		4
.L_72:
        /*0008*/ 	.byte	0x04, 0x17
        /*000a*/ 	.short	(.L_74 - .L_73)
.L_73:
        /*000c*/ 	.word	0x00000000
        /*0010*/ 	.short	0x0002
        /*0012*/ 	.short	0x0010
        /*0014*/ 	.byte	0x00, 0xf5, 0x21, 0x00


	//----- nvinfo : EIATTR_KPARAM_INFO
	.align		4
.L_74:
        /*0018*/ 	.byte	0x04, 0x17
        /*001a*/ 	.short	(.L_76 - .L_75)
.L_75:
        /*001c*/ 	.word	0x00000000
        /*0020*/ 	.short	0x0001
        /*0022*/ 	.short	0x0008
        /*0024*/ 	.byte	0x00, 0xf5, 0x21, 0x00


	//----- nvinfo : EIATTR_KPARAM_INFO
	.align		4
.L_76:
        /*0028*/ 	.byte	0x04, 0x17
        /*002a*/ 	.short	(.L_78 - .L_77)
.L_77:
        /*002c*/ 	.word	0x00000000
        /*0030*/ 	.short	0x0000
        /*0032*/ 	.short	0x0000
        /*0034*/ 	.byte	0x00, 0xf5, 0x21, 0x00


	//----- nvinfo : EIATTR_SPARSE_MMA_MASK
	.align		4
.L_78:
        /*0038*/ 	.byte	0x03, 0x50
        /*003a*/ 	.short	0x0000


	//----- nvinfo : EIATTR_MAXREG_COUNT
	.align		4
        /*003c*/ 	.byte	0x03, 0x1b
        /*003e*/ 	.short	0x00ff


	//----- nvinfo : EIATTR_MERCURY_ISA_VERSION
	.align		4
        /*0040*/ 	.byte	0x03, 0x5f
        /*0042*/ 	.short	0x0101


	//----- nvinfo : EIATTR_VRC_CTA_INIT_COUNT
	.align		4
        /*0044*/ 	.byte	0x02, 0x4a
	.zero		1
	.zero		1


	//----- nvinfo : EIATTR_EXIT_INSTR_OFFSETS
	.align		4
        /*0048*/ 	.byte	0x04, 0x1c
        /*004a*/ 	.short	(.L_80 - .L_79)


	//   ....[0]....
.L_79:
        /*004c*/ 	.word	0x00000330


	//   ....[1]....
        /*0050*/ 	.word	0x00000370


	//----- nvinfo : EIATTR_CBANK_PARAM_SIZE
	.align		4
.L_80:
        /*0054*/ 	.byte	0x03, 0x19
        /*0056*/ 	.short	0x0018


	//----- nvinfo : EIATTR_PARAM_CBANK
	.align		4
        /*0058*/ 	.byte	0x04, 0x0a
        /*005a*/ 	.short	(.L_82 - .L_81)
	.align		4
.L_81:
        /*005c*/ 	.word	index@(.nv.constant0._Z13conv_1d_basicIfLm102400ELm125EEvPT_S1_S1_)
        /*0060*/ 	.short	0x0380
        /*0062*/ 	.short	0x0018


	//----- nvinfo : EIATTR_SW_WAR
	.align		4
.L_82:
        /*0064*/ 	.byte	0x04, 0x36
        /*0066*/ 	.short	(.L_84 - .L_83)
.L_83:
        /*0068*/ 	.word	0x00000008
.L_84:


//--------------------- .nv.info._Z13conv_1d_shareIfLm102400ELm125ELm512EEvPT_S1_ --------------------------
	.section	.nv.info._Z13conv_1d_shareIfLm102400ELm125ELm512EEvPT_S1_,"",@"SHT_CUDA_INFO"
	.sectionflags	@""
	.align	4


	//----- nvinfo : EIATTR_CUDA_API_VERSION
	.align		4
        /*0000*/ 	.byte	0x04, 0x37
        /*0002*/ 	.short	(.L_86 - .L_85)
.L_85:
        /*0004*/ 	.word	0x00000082


	//----- nvinfo : EIATTR_KPARAM_INFO
	.align		4
.L_86:
        /*0008*/ 	.byte	0x04, 0x17
        /*000a*/ 	.short	(.L_88 - .L_87)
.L_87:
        /*000c*/ 	.word	0x00000000
        /*0010*/ 	.short	0x0001
        /*0012*/ 	.short	0x0008
        /*0014*/ 	.byte	0x00, 0xf5, 0x21, 0x00


	//----- nvinfo : EIATTR_KPARAM_INFO
	.align		4
.L_88:
        /*0018*/ 	.byte	0x04, 0x17
        /*001a*/ 	.short	(.L_90 - .L_89)
.L_89:
        /*001c*/ 	.word	0x00000000
        /*0020*/ 	.short	0x0000
        /*0022*/ 	.short	0x0000
        /*0024*/ 	.byte	0x00, 0xf5, 0x21, 0x00


	//----- nvinfo : EIATTR_SPARSE_MMA_MASK
	.align		4
.L_90:
        /*0028*/ 	.byte	0x03, 0x50
        /*002a*/ 	.short	0x0000


	//----- nvinfo : EIATTR_MAXREG_COUNT
	.align		4
        /*002c*/ 	.byte	0x03, 0x1b
        /*002e*/ 	.short	0x00ff


	//----- nvinfo : EIATTR_NUM_BARRIERS
	.align		4
        /*0030*/ 	.byte	0x02, 0x4c
        /*0032*/ 	.byte	0x01
	.zero		1


	//----- nvinfo : EIATTR_MERCURY_ISA_VERSION
	.align		4
        /*0034*/ 	.byte	0x03, 0x5f
        /*0036*/ 	.short	0x0101


	//----- nvinfo : EIATTR_VRC_CTA_INIT_COUNT
	.align		4
        /*0038*/ 	.byte	0x02, 0x4a
	.zero		1
	.zero		1


	//----- nvinfo : EIATTR_EXIT_INSTR_OFFSETS
	.align		4
        /*003c*/ 	.byte	0x04, 0x1c
        /*003e*/ 	.short	(.L_92 - .L_91)


	//   ....[0]....
.L_91:
        /*0040*/ 	.word	0x000014a0


	//   ....[1]....
        /*0044*/ 	.word	0x000014e0


	//----- nvinfo : EIATTR_CRS_STACK_SIZE
	.align		4
.L_92:
        /*0048*/ 	.byte	0x04, 0x1e
        /*004a*/ 	.short	(.L_94 - .L_93)
.L_93:
        /*004c*/ 	.word	0x00000000


	//----- nvinfo : EIATTR_CBANK_PARAM_SIZE
	.align		4
.L_94:
        /*0050*/ 	.byte	0x03, 0x19
        /*0052*/ 	.short	0x0010


	//----- nvinfo : EIATTR_PARAM_CBANK
	.align		4
        /*0054*/ 	.byte	0x04, 0x0a
        /*0056*/ 	.short	(.L_96 - .L_95)
	.align		4
.L_95:
        /*0058*/ 	.word	index@(.nv.constant0._Z13conv_1d_shareIfLm102400ELm125ELm512EEvPT_S1_)
        /*005c*/ 	.short	0x0380
        /*005e*/ 	.short	0x0010


	//----- nvinfo : EIATTR_SW_WAR
	.align		4
.L_96:
        /*0060*/ 	.byte	0x04, 0x36
        /*0062*/ 	.short	(.L_98 - .L_97)
.L_97:
        /*0064*/ 	.word	0x00000008
.L_98:


//--------------------- .nv.callgraph             --------------------------
	.section	.nv.callgraph,"",@"SHT_CUDA_CALLGRAPH"
	.align	4
	.sectionentsize	8
	.align		4
        /*0000*/ 	.word	0x00000000
	.align		4
        /*0004*/ 	.word	0xffffffff
	.align		4
        /*0008*/ 	.word	0x00000000
	.align		4
        /*000c*/ 	.word	0xfffffffe
	.align		4
        /*0010*/ 	.word	0x00000000
	.align		4
        /*0014*/ 	.word	0xfffffffd
	.align		4
        /*0018*/ 	.word	0x00000000
	.align		4
        /*001c*/ 	.word	0xfffffffc


//--------------------- .nv.constant3             --------------------------
	.section	.nv.constant3,"a",@progbits
	.align	4
.nv.constant3:
	.type		M,@object
	.size		M,(.L_0 - M)
M:
	.zero		500
.L_0:


//--------------------- .text._Z16conv_1d_share_v2IfLm102400ELm125ELm512EEvPT_S1_ --------------------------
	.section	.text._Z16conv_1d_share_v2IfLm102400ELm125ELm512EEvPT_S1_,"ax",@progbits
	.align	128
        .global         _Z16conv_1d_share_v2IfLm102400ELm125ELm512EEvPT_S1_
        .type           _Z16conv_1d_share_v2IfLm102400ELm125ELm512EEvPT_S1_,@function
        .size           _Z16conv_1d_share_v2IfLm102400ELm125ELm512EEvPT_S1_,(.L_x_30 - _Z16conv_1d_share_v2IfLm102400ELm125ELm512EEvPT_S1_)
        .other          _Z16conv_1d_share_v2IfLm102400ELm125ELm512EEvPT_S1_,@"STO_CUDA_ENTRY STV_DEFAULT"
_Z16conv_1d_share_v2IfLm102400ELm125ELm512EEvPT_S1_:
.text._Z16conv_1d_share_v2IfLm102400ELm125ELm512EEvPT_S1_:
[----:B------:R-:W-:Y:S01]  /*0000*/  LDC R1, c[0x0][0x37c] ;  /* 0x0000df00ff017b82 */ /* 0x000fe20000000800 */
[----:B------:R-:W0:Y:S01]  /*0010*/  S2R R2, SR_CTAID.X ;  /* 0x0000000000027919 */ /* 0x000e220000002500 */
[----:B------:R-:W1:Y:S01]  /*0020*/  LDCU.64 UR6, c[0x0][0x358] ;  /* 0x00006b00ff0677ac */ /* 0x000e620008000a00 */
[----:B------:R-:W0:Y:S02]  /*0030*/  S2R R7, SR_TID.X ;  /* 0x0000000000077919 */ /* 0x000e240000002100 */
[----:B0-----:R-:W-:-:S04]  /*0040*/  LEA R2, R2, R7, 0x9 ;  /* 0x0000000702027211 */ /* 0x001fc800078e48ff */
[----:B------:R-:W-:-:S04]  /*0050*/  IADD3 R3, PT, PT, R2, -0x3e, RZ ;  /* 0xffffffc202037810 */ /* 0x000fc80007ffe0ff */
[----:B------:R-:W-:-:S13]  /*0060*/  ISETP.GT.U32.AND P0, PT, R3, 0x18fff, PT ;  /* 0x00018fff0300780c */ /* 0x000fda0003f04070 */
[----:B------:R-:W0:Y:S02]  /*0070*/  @!P0 LDC.64 R4, c[0x0][0x380] ;  /* 0x0000e000ff048b82 */ /* 0x000e240000000a00 */
[----:B0-----:R-:W-:-:S06]  /*0080*/  @!P0 IMAD.WIDE.U32 R4, R3, 0x4, R4 ;  /* 0x0000000403048825 */ /* 0x001fcc00078e0004 */
[----:B-1----:R-:W2:Y:S01]  /*0090*/  @!P0 LDG.E R4, desc[UR6][R4.64] ;  /* 0x0000000604048981 */ /* 0x002ea2000c1e1900 */
[----:B------:R-:W0:Y:S01]  /*00a0*/  S2UR UR5, SR_CgaCtaId ;  /* 0x00000000000579c3 */ /* 0x000e220000008800 */
[----:B------:R-:W-:Y:S01]  /*00b0*/  UMOV UR4, 0x400 ;  /* 0x0000040000047882 */ /* 0x000fe20000000000 */
[----:B------:R-:W-:Y:S01]  /*00c0*/  ISETP.GT.U32.AND P1, PT, R7, 0x1ff, PT ;  /* 0x000001ff0700780c */ /* 0x000fe20003f24070 */
[----:B------:R-:W-:Y:S01]  /*00d0*/  BSSY.RECONVERGENT B0, `(.L_x_0) ;  /* 0x0000123000007945 */ /* 0x000fe20003800200 */
[----:B------:R-:W-:Y:S01]  /*00e0*/  ISETP.GT.U32.AND P2, PT, R2, 0x18fff, PT ;  /* 0x00018fff0200780c */ /* 0x000fe20003f44070 */
[----:B0-----:R-:W-:-:S06]  /*00f0*/  ULEA UR4, UR5, UR4, 0x18 ;  /* 0x0000000405047291 */ /* 0x001fcc000f8ec0ff */
[----:B------:R-:W-:Y:S01]  /*0100*/  LEA R3, R7, UR4, 0x2 ;  /* 0x0000000407037c11 */ /* 0x000fe2000f8e10ff */
[----:B------:R-:W-:-:S04]  /*0110*/  HFMA2 R7, -RZ, RZ, 0, 0 ;  /* 0x00000000ff077431 */ /* 0x000fc800000001ff */
[----:B--2---:R0:W-:Y:S04]  /*0120*/  @!P0 STS [R3], R4 ;  /* 0x0000000403008388 */ /* 0x0041e80000000800 */
[----:B------:R0:W-:Y:S01]  /*0130*/  @P0 STS [R3], RZ ;  /* 0x000000ff03000388 */ /* 0x0001e20000000800 */
[----:B------:R-:W-:Y:S06]  /*0140*/  BAR.SYNC.DEFER_BLOCKING 0x0 ;  /* 0x0000000000007b1d */ /* 0x000fec0000010000 */
[----:B------:R-:W-:Y:S05]  /*0150*/  @P1 BRA `(.L_x_1) ;  /* 0x0000001000681947 */ /* 0x000fea0003800000 */
[----:B------:R-:W1:Y:S01]  /*0160*/  LDS R0, [R3] ;  /* 0x0000000003007984 */ /* 0x000e620000000800 */
[----:B------:R-:W1:Y:S03]  /*0170*/  LDCU.128 UR8, c[0x3][URZ] ;  /* 0x00c00000ff0877ac */ /* 0x000e660008000c00 */
[----:B------:R-:W2:Y:S01]  /*0180*/  LDS R6, [R3+0x4] ;  /* 0x0000040003067984 */ /* 0x000ea20000000800 */
[----:B------:R-:W3:Y:S03]  /*0190*/  LDCU.128 UR12, c[0x3][0x10] ;  /* 0x00c00200ff0c77ac */ /* 0x000ee60008000c00 */
[----:B------:R-:W4:Y:S01]  /*01a0*/  LDS R7, [R3+0x8] ;  /* 0x0000080003077984 */ /* 0x000f220000000800 */
[----:B------:R-:W5:Y:S03]  /*01b0*/  LDCU UR4, c[0x3][0x1f0] ;  /* 0x00c03e00ff0477ac */ /* 0x000f660008000800 */
[----:B------:R-:W3:Y:S04]  /*01c0*/  LDS R8, [R3+0xc] ;  /* 0x00000c0003087984 */ /* 0x000ee80000000800 */
[----:B------:R-:W5:Y:S04]  /*01d0*/  LDS R9, [R3+0x10] ;  /* 0x0000100003097984 */ /* 0x000f680000000800 */
[----:B------:R-:W5:Y:S04]  /*01e0*/  LDS R10, [R3+0x14] ;  /* 0x00001400030a7984 */ /* 0x000f680000000800 */
[----:B------:R-:W5:Y:S04]  /*01f0*/  LDS R11, [R3+0x18] ;  /* 0x00001800030b7984 */ /* 0x000f680000000800 */
[----:B------:R-:W5:Y:S04]  /*0200*/  LDS R12, [R3+0x1c] ;  /* 0x00001c00030c7984 */ /* 0x000f680000000800 */
[----:B------:R-:W5:Y:S04]  /*0210*/  LDS R13, [R3+0x20] ;  /* 0x00002000030d7984 */ /* 0x000f680000000800 */
[----:B0-----:R-:W0:Y:S01]  /*0220*/  LDS R4, [R3+0x24] ;  /* 0x0000240003047984 */ /* 0x001e220000000800 */
[----:B-1----:R-:W-:-:S03]  /*0230*/  FFMA R5, R0, UR8, RZ ;  /* 0x0000000800057c23 */ /* 0x002fc600080000ff */
[----:B------:R-:W-:Y:S01]  /*0240*/  LDS R15, [R3+0x1e0] ;  /* 0x0001e000030f7984 */ /* 0x000fe20000000800 */
[----:B--2---:R-:W-:-:S03]  /*0250*/  FFMA R6, R6, UR9, R5 ;  /* 0x0000000906067c23 */ /* 0x004fc60008000005 */
[----:B------:R-:W1:Y:S01]  /*0260*/  LDS R0, [R3+0x28] ;  /* 0x0000280003007984 */ /* 0x000e620000000800 */
[----:B----4-:R-:W-:-:S03]  /*0270*/  FFMA R7, R7, UR10, R6 ;  /* 0x0000000a07077c23 */ /* 0x010fc60008000006 */
[----:B------:R-:W2:Y:S01]  /*0280*/  LDS R5, [R3+0x2c] ;  /* 0x00002c0003057984 */ /* 0x000ea20000000800 */
[----:B---3--:R-:W-:-:S03]  /*0290*/  FFMA R8, R8, UR11, R7 ;  /* 0x0000000b08087c23 */ /* 0x008fc60008000007 */
[----:B------:R-:W3:Y:S01]  /*02a0*/  LDS R6, [R3+0x30] ;  /* 0x0000300003067984 */ /* 0x000ee20000000800 */
[----:B------:R-:W4:Y:S01]  /*02b0*/  LDCU.128 UR8, c[0x3][0x20] ;  /* 0x00c00400ff0877ac */ /* 0x000f220008000c00 */
[----:B-----5:R-:W-:Y:S02]  /*02c0*/  FFMA R9, R9, UR12, R8 ;  /* 0x0000000c09097c23 */ /* 0x020fe40008000008 */
[----:B------:R-:W5:Y:S02]  /*02d0*/  LDS R7, [R3+0x34] ;  /* 0x0000340003077984 */ /* 0x000f640000000800 */
[----:B------:R-:W-:Y:S02]  /*02e0*/  FFMA R10, R10, UR13, R9 ;  /* 0x0000000d0a0a7c23 */ /* 0x000fe40008000009 */
[----:B------:R-:W5:Y:S02]  /*02f0*/  LDS R8, [R3+0x38] ;  /* 0x0000380003087984 */ /* 0x000f640000000800 */
[----:B------:R-:W-:-:S02]  /*0300*/  FFMA R11, R11, UR14, R10 ;  /* 0x0000000e0b0b7c23 */ /* 0x000fc4000800000a */
[----:B------:R-:W5:Y:S02]  /*0310*/  LDS R9, [R3+0x3c] ;  /* 0x00003c0003097984 */ /* 0x000f640000000800 */
[----:B------:R-:W-:Y:S02]  /*0320*/  FFMA R12, R12, UR15, R11 ;  /* 0x0000000f0c0c7c23 */ /* 0x000fe4000800000b */
[----:B------:R-:W5:Y:S01]  /*0330*/  LDS R10, [R3+0x40] ;  /* 0x00004000030a7984 */ /* 0x000f620000000800 */
[----:B------:R-:W3:Y:S01]  /*0340*/  LDCU.128 UR12, c[0x3][0x30] ;  /* 0x00c00600ff0c77ac */ /* 0x000ee20008000c00 */
[----:B----4-:R-:W-:Y:S02]  /*0350*/  FFMA R13, R13, UR8, R12 ;  /* 0x000000080d0d7c23 */ /* 0x010fe4000800000c */
[----:B------:R-:W4:Y:S02]  /*0360*/  LDS R11, [R3+0x44] ;  /* 0x00004400030b7984 */ /* 0x000f240000000800 */
[----:B0-----:R-:W-:-:S02]  /*0370*/  FFMA R13, R4, UR9, R13 ;  /* 0x00000009040d7c23 */ /* 0x001fc4000800000d */
[----:B------:R-:W0:Y:S04]  /*0380*/  LDS R12, [R3+0x48] ;  /* 0x00004800030c7984 */ /* 0x000e280000000800 */
[----:B------:R-:W0:Y:S01]  /*0390*/  LDS R4, [R3+0x4c] ;  /* 0x00004c0003047984 */ /* 0x000e220000000800 */
[----:B-1----:R-:W-:-:S03]  /*03a0*/  FFMA R14, R0, UR10, R13 ;  /* 0x0000000a000e7c23 */ /* 0x002fc6000800000d */
[----:B------:R-:W1:Y:S01]  /*03b0*/  LDS R0, [R3+0x50] ;  /* 0x0000500003007984 */ /* 0x000e620000000800 */
[----:B--2---:R-:W-:Y:S01]  /*03c0*/  FFMA R13, R5, UR11, R14 ;  /* 0x0000000b050d7c23 */ /* 0x004fe2000800000e */
[----:B------:R-:W2:Y:S02]  /*03d0*/  LDCU.128 UR8, c[0x3][0x40] ;  /* 0x00c00800ff0877ac */ /* 0x000ea40008000c00 */
[----:B------:R-:W1:Y:S01]  /*03e0*/  LDS R5, [R3+0x54] ;  /* 0x0000540003057984 */ /* 0x000e620000000800 */
[----:B---3--:R-:W-:-:S03]  /*03f0*/  FFMA R14, R6, UR12, R13 ;  /* 0x0000000c060e7c23 */ /* 0x008fc6000800000d */
[----:B------:R-:W3:Y:S01]  /*0400*/  LDS R6, [R3+0x58] ;  /* 0x0000580003067984 */ /* 0x000ee20000000800 */
[----:B-----5:R-:W-:-:S03]  /*0410*/  FFMA R13, R7, UR13, R14 ;  /* 0x0000000d070d7c23 */ /* 0x020fc6000800000e */
[----:B------:R-:W5:Y:S01]  /*0420*/  LDS R7, [R3+0x5c] ;  /* 0x00005c0003077984 */ /* 0x000f620000000800 */
[----:B------:R-:W-:-:S03]  /*0430*/  FFMA R14, R8, UR14, R13 ;  /* 0x0000000e080e7c23 */ /* 0x000fc6000800000d */
[----:B------:R-:W5:Y:S01]  /*0440*/  LDS R8, [R3+0x60] ;  /* 0x0000600003087984 */ /* 0x000f620000000800 */
[----:B------:R-:W-:Y:S01]  /*0450*/  FFMA R13, R9, UR15, R14 ;  /* 0x0000000f090d7c23 */ /* 0x000fe2000800000e */
[----:B------:R-:W1:Y:S02]  /*0460*/  LDCU.128 UR12, c[0x3][0x50] ;  /* 0x00c00a00ff0c77ac */ /* 0x000e640008000c00 */
[----:B------:R-:W5:Y:S01]  /*0470*/  LDS R9, [R3+0x64] ;  /* 0x0000640003097984 */ /* 0x000f620000000800 */
[----:B--2---:R-:W-:-:S03]  /*0480*/  FFMA R14, R10, UR8, R13 ;  /* 0x000000080a0e7c23 */ /* 0x004fc6000800000d */
[----:B------:R-:W2:Y:S01]  /*0490*/  LDS R10, [R3+0x68] ;  /* 0x00006800030a7984 */ /* 0x000ea20000000800 */
[----:B----4-:R-:W-:-:S03]  /*04a0*/  FFMA R13, R11, UR9, R14 ;  /* 0x000000090b0d7c23 */ /* 0x010fc6000800000e */
[----:B------:R-:W4:Y:S01]  /*04b0*/  LDS R11, [R3+0x6c] ;  /* 0x00006c00030b7984 */ /* 0x000f220000000800 */
[----:B0-----:R-:W-:-:S03]  /*04c0*/  FFMA R13, R12, UR10, R13 ;  /* 0x0000000a0c0d7c23 */ /* 0x001fc6000800000d */
[----:B------:R-:W0:Y:S01]  /*04d0*/  LDS R12, [R3+0x70] ;  /* 0x00007000030c7984 */ /* 0x000e220000000800 */
[----:B------:R-:W-:Y:S01]  /*04e0*/  FFMA R13, R4, UR11, R13 ;  /* 0x0000000b040d7c23 */ /* 0x000fe2000800000d */
[----:B------:R-:W5:Y:S02]  /*04f0*/  LDCU.128 UR8, c[0x3][0x60] ;  /* 0x00c00c00ff0877ac */ /* 0x000f640008000c00 */
[----:B------:R-:W0:Y:S01]  /*0500*/  LDS R4, [R3+0x74] ;  /* 0x0000740003047984 */ /* 0x000e220000000800 */
[----:B-1----:R-:W-:-:S03]  /*0510*/  FFMA R14, R0, UR12, R13 ;  /* 0x0000000c000e7c23 */ /* 0x002fc6000800000d */
[----:B------:R-:W1:Y:S01]  /*0520*/  LDS R0, [R3+0x78] ;  /* 0x0000780003007984 */ /* 0x000e620000000800 */
[----:B------:R-:W-:-:S03]  /*0530*/  FFMA R13, R5, UR13, R14 ;  /* 0x0000000d050d7c23 */ /* 0x000fc6000800000e */
[----:B------:R-:W1:Y:S01]  /*0540*/  LDS R5, [R3+0x7c] ;  /* 0x00007c0003057984 */ /* 0x000e620000000800 */
[----:B---3--:R-:W-:-:S03]  /*0550*/  FFMA R14, R6, UR14, R13 ;  /* 0x0000000e060e7c23 */ /* 0x008fc6000800000d */
[----:B------:R-:W3:Y:S01]  /*0560*/  LDS R6, [R3+0x80] ;  /* 0x0000800003067984 */ /* 0x000ee20000000800 */
[----:B-----5:R-:W-:Y:S01]  /*0570*/  FFMA R13, R7, UR15, R14 ;  /* 0x0000000f070d7c23 */ /* 0x020fe2000800000e */
[----:B------:R-:W0:Y:S02]  /*0580*/  LDCU.128 UR12, c[0x3][0x70] ;  /* 0x00c00e00ff0c77ac */ /* 0x000e240008000c00 */
[----:B------:R-:W5:Y:S01]  /*0590*/  LDS R7, [R3+0x84] ;  /* 0x0000840003077984 */ /* 0x000f620000000800 */
[----:B------:R-:W-:-:S03]  /*05a0*/  FFMA R14, R8, UR8, R13 ;  /* 0x00000008080e7c23 */ /* 0x000fc6000800000d */
[----:B------:R-:W5:Y:S01]  /*05b0*/  LDS R8, [R3+0x88] ;  /* 0x0000880003087984 */ /* 0x000f620000000800 */
[----:B------:R-:W-:-:S03]  /*05c0*/  FFMA R13, R9, UR9, R14 ;  /* 0x00000009090d7c23 */ /* 0x000fc6000800000e */
[----:B------:R-:W5:Y:S01]  /*05d0*/  LDS R9, [R3+0x8c] ;  /* 0x00008c0003097984 */ /* 0x000f620000000800 */
[----:B--2---:R-:W-:-:S03]  /*05e0*/  FFMA R14, R10, UR10, R13 ;  /* 0x0000000a0a0e7c23 */ /* 0x004fc6000800000d */
[----:B------:R-:W2:Y:S01]  /*05f0*/  LDS R10, [R3+0x90] ;  /* 0x00009000030a7984 */ /* 0x000ea20000000800 */
[----:B----4-:R-:W-:Y:S01]  /*0600*/  FFMA R13, R11, UR11, R14 ;  /* 0x0000000b0b0d7c23 */ /* 0x010fe2000800000e */
[----:B------:R-:W3:Y:S02]  /*0610*/  LDCU.128 UR8, c[0x3][0x80] ;  /* 0x00c01000ff0877ac */ /* 0x000ee40008000c00 */
[----:B------:R-:W4:Y:S01]  /*0620*/  LDS R11, [R3+0x94] ;  /* 0x00009400030b7984 */ /* 0x000f220000000800 */
[----:B0-----:R-:W-:-:S03]  /*0630*/  FFMA R13, R12, UR12, R13 ;  /* 0x0000000c0c0d7c23 */ /* 0x001fc6000800000d */
[----:B------:R-:W0:Y:S01]  /*0640*/  LDS R12, [R3+0x98] ;  /* 0x00009800030c7984 */ /* 0x000e220000000800 */
[----:B------:R-:W-:-:S03]  /*0650*/  FFMA R13, R4, UR13, R13 ;  /* 0x0000000d040d7c23 */ /* 0x000fc6000800000d */
[----:B------:R-:W0:Y:S01]  /*0660*/  LDS R4, [R3+0x9c] ;  /* 0x00009c0003047984 */ /* 0x000e220000000800 */
[----:B-1----:R-:W-:-:S03]  /*0670*/  FFMA R14, R0, UR14, R13 ;  /* 0x0000000e000e7c23 */ /* 0x002fc6000800000d */
[----:B------:R-:W1:Y:S01]  /*0680*/  LDS R0, [R3+0xa0] ;  /* 0x0000a00003007984 */ /* 0x000e620000000800 */
[----:B------:R-:W-:Y:S01]  /*0690*/  FFMA R13, R5, UR15, R14 ;  /* 0x0000000f050d7c23 */ /* 0x000fe2000800000e */
        /* <DEDUP_REMOVED lines=178> */
[----:B------:R-:W-:Y:S01]  /*11c0*/  LDS R9, [R3+0x1e8] ;  /* 0x0001e80003097984 */ /* 0x000fe20000000800 */
[----:B------:R-:W-:-:S03]  /*11d0*/  FFMA R14, R14, UR15, R11 ;  /* 0x0000000f0e0e7c23 */ /* 0x000fc6000800000b */
[----:B------:R-:W1:Y:S01]  /*11e0*/  LDS R0, [R3+0x1e4] ;  /* 0x0001e40003007984 */ /* 0x000e620000000800 */
[----:B------:R-:W2:Y:S01]  /*11f0*/  LDCU.128 UR12, c[0x3][0x1d0] ;  /* 0x00c03a00ff0c77ac */ /* 0x000ea20008000c00 */
[----:B---3--:R-:W-:Y:S02]  /*1200*/  FFMA R13, R13, UR8, R14 ;  /* 0x000000080d0d7c23 */ /* 0x008fe4000800000e */
[----:B------:R-:W3:Y:S02]  /*1210*/  LDS R11, [R3+0x1ec] ;  /* 0x0001ec00030b7984 */ /* 0x000ee40000000800 */
[----:B-----5:R-:W-:-:S04]  /*1220*/  FFMA R6, R6, UR9, R13 ;  /* 0x0000000906067c23 */ /* 0x020fc8000800000d */
[----:B------:R-:W-:Y:S02]  /*1230*/  FFMA R6, R5, UR10, R6 ;  /* 0x0000000a05067c23 */ /* 0x000fe40008000006 */
[----:B------:R-:W5:Y:S02]  /*1240*/  LDS R5, [R3+0x1f0] ;  /* 0x0001f00003057984 */ /* 0x000f640000000800 */
[----:B------:R-:W-:Y:S01]  /*1250*/  FFMA R7, R7, UR11, R6 ;  /* 0x0000000b07077c23 */ /* 0x000fe20008000006 */
[----:B------:R-:W1:Y:S03]  /*1260*/  LDCU.128 UR8, c[0x3][0x1e0] ;  /* 0x00c03c00ff0877ac */ /* 0x000e660008000c00 */
[----:B--2---:R-:W-:-:S04]  /*1270*/  FFMA R7, R8, UR12, R7 ;  /* 0x0000000c08077c23 */ /* 0x004fc80008000007 */
[----:B----4-:R-:W-:-:S04]  /*1280*/  FFMA R7, R10, UR13, R7 ;  /* 0x0000000d0a077c23 */ /* 0x010fc80008000007 */
[----:B0-----:R-:W-:-:S04]  /*1290*/  FFMA R7, R12, UR14, R7 ;  /* 0x0000000e0c077c23 */ /* 0x001fc80008000007 */
[----:B------:R-:W-:-:S04]  /*12a0*/  FFMA R4, R4, UR15, R7 ;  /* 0x0000000f04047c23 */ /* 0x000fc80008000007 */
[----:B-1----:R-:W-:-:S04]  /*12b0*/  FFMA R15, R15, UR8, R4 ;  /* 0x000000080f0f7c23 */ /* 0x002fc80008000004 */
[----:B------:R-:W-:-:S04]  /*12c0*/  FFMA R0, R0, UR9, R15 ;  /* 0x0000000900007c23 */ /* 0x000fc8000800000f */
[----:B------:R-:W-:-:S04]  /*12d0*/  FFMA R0, R9, UR10, R0 ;  /* 0x0000000a09007c23 */ /* 0x000fc80008000000 */
[----:B---3--:R-:W-:-:S04]  /*12e0*/  FFMA R0, R11, UR11, R0 ;  /* 0x0000000b0b007c23 */ /* 0x008fc80008000000 */
[----:B-----5:R-:W-:-:S07]  /*12f0*/  FFMA R7, R5, UR4, R0 ;  /* 0x0000000405077c23 */ /* 0x020fce0008000000 */
.L_x_1:
[----:B------:R-:W-:Y:S05]  /*1300*/  BSYNC.RECONVERGENT B0 ;  /* 0x0000000000007941 */ /* 0x000fea0003800200 */
.L_x_0:
[----:B------:R-:W-:Y:S05]  /*1310*/  @P2 EXIT ;  /* 0x000000000000294d */ /* 0x000fea0003800000 */
[----:B0-----:R-:W0:Y:S02]  /*1320*/  LDC.64 R4, c[0x0][0x388] ;  /* 0x0000e200ff047b82 */ /* 0x001e240000000a00 */
[----:B0-----:R-:W-:-:S05]  /*1330*/  IMAD.WIDE.U32 R2, R2, 0x4, R4 ;  /* 0x0000000402027825 */ /* 0x001fca00078e0004 */
[----:B------:R-:W-:Y:S01]  /*1340*/  STG.E desc[UR6][R2.64], R7 ;  /* 0x0000000702007986 */ /* 0x000fe2000c101906 */
[----:B------:R-:W-:Y:S05]  /*1350*/  EXIT ;  /* 0x000000000000794d */ /* 0x000fea0003800000 */
.L_x_2:
[----:B------:R-:W-:-:S00]  /*1360*/  BRA `(.L_x_2) ;  /* 0xfffffffc00fc7947 */ /* 0x000fc0000383ffff */
[----:B------:R-:W-:-:S00]  /*1370*/  NOP ;  /* 0x0000000000007918 */ /* 0x000fc00000000000 */
        /* <DEDUP_REMOVED lines=8> */
.L_x_30:


//--------------------- .text._Z13conv_1d_cacheIfLm102400ELm125ELm512EEvPT_S1_ --------------------------
	.section	.text._Z13conv_1d_cacheIfLm102400ELm125ELm512EEvPT_S1_,"ax",@progbits
	.align	128
        .global         _Z13conv_1d_cacheIfLm102400ELm125ELm512EEvPT_S1_
        .type           _Z13conv_1d_cacheIfLm102400ELm125ELm512EEvPT_S1_,@function
        .size           _Z13conv_1d_cacheIfLm102400ELm125ELm512EEvPT_S1_,(.L_x_31 - _Z13conv_1d_cacheIfLm102400ELm125ELm512EEvPT_S1_)
        .other          _Z13conv_1d_cacheIfLm102400ELm125ELm512EEvPT_S1_,@"STO_CUDA_ENTRY STV_DEFAULT"
_Z13conv_1d_cacheIfLm102400ELm125ELm512EEvPT_S1_:
.text._Z13conv_1d_cacheIfLm102400ELm125ELm512EEvPT_S1_:
[----:B------:R-:W-:Y:S01]  /*0000*/  LDC R1, c[0x0][0x37c] ;  /* 0x0000df00ff017b82 */ /* 0x000fe20000000800 */
[----:B------:R-:W0:Y:S07]  /*0010*/  S2R R5, SR_TID.X ;  /* 0x0000000000057919 */ /* 0x000e2e0000002100 */
[----:B------:R-:W1:Y:S01]  /*0020*/  S2UR UR4, SR_CTAID.X ;  /* 0x00000000000479c3 */ /* 0x000e620000002500 */
[----:B------:R-:W1:Y:S01]  /*0030*/  LDCU UR7, c[0x0][0x360] ;  /* 0x00006c00ff0777ac */ /* 0x000e620008000800 */
[----:B------:R-:W2:Y:S06]  /*0040*/  LDCU.64 UR8, c[0x0][0x358] ;  /* 0x00006b00ff0877ac */ /* 0x000eac0008000a00 */
[----:B------:R-:W3:Y:S08]  /*0050*/  LDC.64 R8, c[0x0][0x380] ;  /* 0x0000e000ff087b82 */ /* 0x000ef00000000a00 */
[----:B------:R-:W4:Y:S01]  /*0060*/  S2UR UR6, SR_CgaCtaId ;  /* 0x00000000000679c3 */ /* 0x000f220000008800 */
[----:B-1----:R-:W-:-:S07]  /*0070*/  UIMAD UR4, UR7, UR4, URZ ;  /* 0x00000004070472a4 */ /* 0x002fce000f8e02ff */
[----:B------:R-:W1:Y:S01]  /*0080*/  LDC.64 R2, c[0x0][0x380] ;  /* 0x0000e000ff027b82 */ /* 0x000e620000000a00 */
[----:B0-----:R-:W-:-:S04]  /*0090*/  VIADD R0, R5, UR4 ;  /* 0x0000000405007c36 */ /* 0x001fc80008000000 */
[----:B---3--:R-:W-:-:S06]  /*00a0*/  IMAD.WIDE R8, R0, 0x4, R8 ;  /* 0x0000000400087825 */ /* 0x008fcc00078e0208 */
[----:B--2---:R-:W2:Y:S01]  /*00b0*/  LDG.E R8, desc[UR8][R8.64] ;  /* 0x0000000808087981 */ /* 0x004ea2000c1e1900 */
[----:B------:R-:W-:Y:S01]  /*00c0*/  UMOV UR5, 0x400 ;  /* 0x0000040000057882 */ /* 0x000fe20000000000 */
[----:B------:R-:W-:Y:S01]  /*00d0*/  HFMA2 R4, -RZ, RZ, 0, 0 ;  /* 0x00000000ff047431 */ /* 0x000fe200000001ff */
[----:B----4-:R-:W-:Y:S01]  /*00e0*/  ULEA UR5, UR6, UR5, 0x18 ;  /* 0x0000000506057291 */ /* 0x010fe2000f8ec0ff */
[----:B------:R-:W-:Y:S01]  /*00f0*/  IMAD.MOV.U32 R7, RZ, RZ, RZ ;  /* 0x000000ffff077224 */ /* 0x000fe200078e00ff */
[----:B------:R-:W-:-:S04]  /*0100*/  IADD3 R6, PT, PT, R0, -0x3e, RZ ;  /* 0xffffffc200067810 */ /* 0x000fc80007ffe0ff */
[----:B------:R-:W-:Y:S01]  /*0110*/  LEA R5, R5, UR5, 0x2 ;  /* 0x0000000505057c11 */ /* 0x000fe2000f8e10ff */
[----:B------:R-:W-:-:S04]  /*0120*/  UIADD3 UR5, UPT, UPT, UR4, UR7, URZ ;  /* 0x0000000704057290 */ /* 0x000fc8000fffe0ff */
[----:B--2---:R0:W-:Y:S01]  /*0130*/  STS [R5], R8 ;  /* 0x0000000805007388 */ /* 0x0041e20000000800 */
[----:B-1----:R-:W-:Y:S07]  /*0140*/  BAR.SYNC.DEFER_BLOCKING 0x0 ;  /* 0x0000000000007b1d */ /* 0x002fee0000010000 */
.L_x_15:
[----:B------:R-:W-:Y:S01]  /*0150*/  IMAD.IADD R11, R6, 0x1, R7 ;  /* 0x00000001060b7824 */ /* 0x000fe200078e0207 */
[----:B------:R-:W-:Y:S01]  /*0160*/  BSSY.RECONVERGENT B0, `(.L_x_3) ;  /* 0x0000010000007945 */ /* 0x000fe20003800200 */
[C---:B------:R-:W-:Y:S01]  /*0170*/  ISETP.NE.AND P1, PT, R7.reuse, 0x7c, PT ;  /* 0x0000007c0700780c */ /* 0x040fe20003f25270 */
[C---:B------:R-:W-:Y:S01]  /*0180*/  IMAD R9, R7.reuse, 0x4, R5 ;  /* 0x0000000407097824 */ /* 0x040fe200078e0205 */
[----:B0-----:R-:W-:Y:S02]  /*0190*/  SHF.L.U32 R8, R7, 0x2, RZ ;  /* 0x0000000207087819 */ /* 0x001fe400000006ff */
[----:B------:R-:W-:-:S13]  /*01a0*/  ISETP.GT.U32.AND P0, PT, R11, 0x18fff, PT ;  /* 0x00018fff0b00780c */ /* 0x000fda0003f04070 */
[----:B------:R-:W-:Y:S05]  /*01b0*/  @P0 BRA `(.L_x_4) ;  /* 0x0000000000280947 */ /* 0x000fea0003800000 */
[----:B------:R-:W-:-:S04]  /*01c0*/  ISETP.GE.AND P0, PT, R11, UR5, PT ;  /* 0x000000050b007c0c */ /* 0x000fc8000bf06270 */
[----:B------:R-:W-:-:S13]  /*01d0*/  ISETP.LT.OR P0, PT, R11, UR4, P0 ;  /* 0x000000040b007c0c */ /* 0x000fda0008701670 */
[----:B------:R-:W0:Y:S01]  /*01e0*/  @!P0 LDS R10, [R9+-0xf8] ;  /* 0xffff0800090a8984 */ /* 0x000e220000000800 */
[----:B------:R-:W0:Y:S02]  /*01f0*/  @!P0 LDC R13, c[0x3][R8] ;  /* 0x00c00000080d8b82 */ /* 0x000e240000000800 */
[----:B0-----:R-:W-:Y:S01]  /*0200*/  @!P0 FFMA R4, R13, R10, R4 ;  /* 0x0000000a0d048223 */ /* 0x001fe20000000004 */
[----:B------:R-:W-:Y:S06]  /*0210*/  @!P0 BRA `(.L_x_4) ;  /* 0x0000000000108947 */ /* 0x000fec0003800000 */
[----:B------:R-:W-:-:S06]  /*0220*/  IMAD.WIDE.U32 R12, R11, 0x4, R2 ;  /* 0x000000040b0c7825 */ /* 0x000fcc00078e0002 */
[----:B------:R-:W2:Y:S01]  /*0230*/  LDG.E R13, desc[UR8][R12.64] ;  /* 0x000000080c0d7981 */ /* 0x000ea2000c1e1900 */
[----:B------:R-:W2:Y:S02]  /*0240*/  LDC R15, c[0x3][R8] ;  /* 0x00c00000080f7b82 */ /* 0x000ea40000000800 */
[----:B--2---:R-:W-:-:S07]  /*0250*/  FFMA R4, R15, R13, R4 ;  /* 0x0000000d0f047223 */ /* 0x004fce0000000004 */
.L_x_4:
[----:B------:R-:W-:Y:S05]  /*0260*/  BSYNC.RECONVERGENT B0 ;  /* 0x0000000000007941 */ /* 0x000fea0003800200 */
.L_x_3:
[----:B------:R-:W-:Y:S05]  /*0270*/  @!P1 BRA `(.L_x_5) ;  /* 0x0000000000c89947 */ /* 0x000fea0003800000 */
[----:B------:R-:W-:Y:S01]  /*0280*/  IADD3 R13, PT, PT, R11, 0x1, RZ ;  /* 0x000000010b0d7810 */ /* 0x000fe20007ffe0ff */
[----:B------:R-:W-:Y:S03]  /*0290*/  BSSY.RECONVERGENT B0, `(.L_x_6) ;  /* 0x000000e000007945 */ /* 0x000fe60003800200 */
[----:B------:R-:W-:-:S13]  /*02a0*/  ISETP.GT.U32.AND P0, PT, R13, 0x18fff, PT ;  /* 0x00018fff0d00780c */ /* 0x000fda0003f04070 */
[----:B------:R-:W-:Y:S05]  /*02b0*/  @P0 BRA `(.L_x_7) ;  /* 0x00000000002c0947 */ /* 0x000fea0003800000 */
[C---:B------:R-:W-:Y:S02]  /*02c0*/  ISETP.GE.AND P0, PT, R13.reuse, UR5, PT ;  /* 0x000000050d007c0c */ /* 0x040fe4000bf06270 */
[----:B------:R-:W-:-:S13]  /*02d0*/  ISETP.GE.AND P1, PT, R13, UR4, PT ;  /* 0x000000040d007c0c */ /* 0x000fda000bf26270 */
[----:B------:R-:W-:Y:S05]  /*02e0*/  @!P0 BRA P1, `(.L_x_8) ;  /* 0x0000000000148947 */ /* 0x000fea0000800000 */
[----:B------:R-:W-:-:S06]  /*02f0*/  IMAD.WIDE.U32 R12, R13, 0x4, R2 ;  /* 0x000000040d0c7825 */ /* 0x000fcc00078e0002 */
[----:B------:R-:W2:Y:S01]  /*0300*/  LDG.E R12, desc[UR8][R12.64] ;  /* 0x000000080c0c7981 */ /* 0x000ea2000c1e1900 */
[----:B------:R-:W2:Y:S02]  /*0310*/  LDC R15, c[0x3][R8+0x4] ;  /* 0x00c00100080f7b82 */ /* 0x000ea40000000800 */
[----:B--2---:R-:W-:Y:S01]  /*0320*/  FFMA R4, R15, R12, R4 ;  /* 0x0000000c0f047223 */ /* 0x004fe20000000004 */
[----:B------:R-:W-:Y:S06]  /*0330*/  BRA `(.L_x_7) ;  /* 0x00000000000c7947 */ /* 0x000fec0003800000 */
.L_x_8:
[----:B------:R-:W0:Y:S01]  /*0340*/  LDS R13, [R9+-0xf4] ;  /* 0xffff0c00090d7984 */ /* 0x000e220000000800 */
[----:B------:R-:W0:Y:S02]  /*0350*/  LDC R15, c[0x3][R8+0x4] ;  /* 0x00c00100080f7b82 */ /* 0x000e240000000800 */
[----:B0-----:R-:W-:-:S07]  /*0360*/  FFMA R4, R15, R13, R4 ;  /* 0x0000000d0f047223 */ /* 0x001fce0000000004 */
.L_x_7:
[----:B------:R-:W-:Y:S05]  /*0370*/  BSYNC.RECONVERGENT B0 ;  /* 0x0000000000007941 */ /* 0x000fea0003800200 */
.L_x_6:
[----:B------:R-:W-:Y:S01]  /*0380*/  VIADD R13, R11, 0x2 ;  /* 0x000000020b0d7836 */ /* 0x000fe20000000000 */
[----:B------:R-:W-:Y:S04]  /*0390*/  BSSY.RECONVERGENT B0, `(.L_x_9) ;  /* 0x000000e000007945 */ /* 0x000fe80003800200 */
        /* <DEDUP_REMOVED lines=10> */
.L_x_11:
[----:B------:R-:W0:Y:S01]  /*0440*/  LDS R13, [R9+-0xf0] ;  /* 0xffff1000090d7984 */ /* 0x000e220000000800 */
[----:B------:R-:W0:Y:S02]  /*0450*/  LDC R15, c[0x3][R8+0x8] ;  /* 0x00c00200080f7b82 */ /* 0x000e240000000800 */
[----:B0-----:R-:W-:-:S07]  /*0460*/  FFMA R4, R15, R13, R4 ;  /* 0x0000000d0f047223 */ /* 0x001fce0000000004 */
.L_x_10:
[----:B------:R-:W-:Y:S05]  /*0470*/  BSYNC.RECONVERGENT B0 ;  /* 0x0000000000007941 */ /* 0x000fea0003800200 */
.L_x_9:
        /* <DEDUP_REMOVED lines=12> */
.L_x_14:
[----:B------:R-:W0:Y:S01]  /*0540*/  LDS R9, [R9+-0xec] ;  /* 0xffff140009097984 */ /* 0x000e220000000800 */
[----:B------:R-:W0:Y:S02]  /*0550*/  LDC R11, c[0x3][R8+0xc] ;  /* 0x00c00300080b7b82 */ /* 0x000e240000000800 */
[----:B0-----:R-:W-:-:S07]  /*0560*/  FFMA R4, R11, R9, R4 ;  /* 0x000000090b047223 */ /* 0x001fce0000000004 */
.L_x_13:
[----:B------:R-:W-:Y:S05]  /*0570*/  BSYNC.RECONVERGENT B0 ;  /* 0x0000000000007941 */ /* 0x000fea0003800200 */
.L_x_12:
[----:B------:R-:W-:Y:S01]  /*0580*/  VIADD R7, R7, 0x4 ;  /* 0x0000000407077836 */ /* 0x000fe20000000000 */
[----:B------:R-:W-:Y:S06]  /*0590*/  BRA `(.L_x_15) ;  /* 0xfffffff800ec7947 */ /* 0x000fec000383ffff */
.L_x_5:
[----:B------:R-:W-:-:S13]  /*05a0*/  ISETP.GT.U32.AND P0, PT, R0, 0x18fff, PT ;  /* 0x00018fff0000780c */ /* 0x000fda0003f04070 */
[----:B------:R-:W-:Y:S05]  /*05b0*/  @P0 EXIT ;  /* 0x000000000000094d */ /* 0x000fea0003800000 */
[----:B------:R-:W0:Y:S02]  /*05c0*/  LDC.64 R2, c[0x0][0x388] ;  /* 0x0000e200ff027b82 */ /* 0x000e240000000a00 */
[----:B0-----:R-:W-:-:S05]  /*05d0*/  IMAD.WIDE.U32 R2, R0, 0x4, R2 ;  /* 0x0000000400027825 */ /* 0x001fca00078e0002 */
[----:B------:R-:W-:Y:S01]  /*05e0*/  STG.E desc[UR8][R2.64], R4 ;  /* 0x0000000402007986 */ /* 0x000fe2000c101908 */
[----:B------:R-:W-:Y:S05]  /*05f0*/  EXIT ;  /* 0x000000000000794d */ /* 0x000fea0003800000 */
.L_x_16:
        /* <DEDUP_REMOVED lines=16> */
.L_x_31:


//--------------------- .text._Z13conv_1d_constIfLm102400ELm125EEvPT_S1_ --------------------------
	.section	.text._Z13conv_1d_constIfLm102400ELm125EEvPT_S1_,"ax",@progbits
	.align	128
        .global         _Z13conv_1d_constIfLm102400ELm125EEvPT_S1_
        .type           _Z13conv_1d_constIfLm102400ELm125EEvPT_S1_,@function
        .size           _Z13conv_1d_constIfLm102400ELm125EEvPT_S1_,(.L_x_32 - _Z13conv_1d_constIfLm102400ELm125EEvPT_S1_)
        .other          _Z13conv_1d_constIfLm102400ELm125EEvPT_S1_,@"STO_CUDA_ENTRY STV_DEFAULT"
_Z13conv_1d_constIfLm102400ELm125EEvPT_S1_:
.text._Z13conv_1d_constIfLm102400ELm125EEvPT_S1_:
[----:B------:R-:W-:Y:S01]  /*0000*/  LDC R1, c[0x0][0x37c] ;  /* 0x0000df00ff017b82 */ /* 0x000fe20000000800 */
[----:B------:R-:W0:Y:S01]  /*0010*/  S2R R2, SR_CTAID.X ;  /* 0x0000000000027919 */ /* 0x000e220000002500 */
[----:B------:R-:W0:Y:S01]  /*0020*/  LDCU UR4, c[0x0][0x360] ;  /* 0x00006c00ff0477ac */ /* 0x000e220008000800 */
[----:B------:R-:W-:Y:S01]  /*0030*/  MOV R0, RZ ;  /* 0x000000ff00007202 */ /* 0x000fe20000000f00 */
[----:B------:R-:W0:Y:S01]  /*0040*/  S2R R3, SR_TID.X ;  /* 0x0000000000037919 */ /* 0x000e220000002100 */
[----:B------:R-:W1:Y:S01]  /*0050*/  LDCU.64 UR6, c[0x0][0x358] ;  /* 0x00006b00ff0677ac */ /* 0x000e620008000a00 */
[----:B0-----:R-:W-:Y:S02]  /*0060*/  IMAD R2, R2, UR4, R3 ;  /* 0x0000000402027c24 */ /* 0x001fe4000f8e0203 */
[----:B------:R-:W-:Y:S01]  /*0070*/  HFMA2 R3, -RZ, RZ, 0, 4.76837158203125e-07 ;  /* 0x00000008ff037431 */ /* 0x000fe200000001ff */
[----:B------:R-:W-:Y:S02]  /*0080*/  UMOV UR4, 0xffffffbe ;  /* 0xffffffbe00047882 */ /* 0x000fe40000000000 */
[----:B-1----:R-:W-:-:S07]  /*0090*/  IADD3 R4, PT, PT, R2, -0x3e, RZ ;  /* 0xffffffc202047810 */ /* 0x002fce0007ffe0ff */
.L_x_18:
[----:B------:R-:W-:-:S13]  /*00a0*/  ISETP.GT.U32.AND P0, PT, R4, 0x18fff, PT ;  /* 0x00018fff0400780c */ /* 0x000fda0003f04070 */
[----:B------:R-:W0:Y:S02]  /*00b0*/  @!P0 LDC.64 R6, c[0x0][0x380] ;  /* 0x0000e000ff068b82 */ /* 0x000e240000000a00 */
[----:B0-----:R-:W-:-:S06]  /*00c0*/  @!P0 IMAD.WIDE.U32 R6, R4, 0x4, R6 ;  /* 0x0000000404068825 */ /* 0x001fcc00078e0006 */
[----:B------:R-:W2:Y:S01]  /*00d0*/  @!P0 LDG.E R7, desc[UR6][R6.64] ;  /* 0x0000000606078981 */ /* 0x000ea2000c1e1900 */
[----:B------:R-:W2:Y:S01]  /*00e0*/  @!P0 LDC R5, c[0x3][R3+-0x8] ;  /* 0x00fffe0003058b82 */ /* 0x000ea20000000800 */
[----:B------:R-:W-:-:S04]  /*00f0*/  UIADD3 UR4, UPT, UPT, UR4, 0x4, URZ ;  /* 0x0000000404047890 */ /* 0x000fc8000fffe0ff */
[----:B------:R-:W-:Y:S01]  /*0100*/  UISETP.NE.AND UP0, UPT, UR4, 0x3e, UPT ;  /* 0x0000003e0400788c */ /* 0x000fe2000bf05270 */
[----:B--2---:R-:W-:-:S08]  /*0110*/  @!P0 FFMA R0, R7, R5, R0 ;  /* 0x0000000507008223 */ /* 0x004fd00000000000 */
[----:B------:R-:W-:Y:S05]  /*0120*/  BRA.U !UP0, `(.L_x_17) ;  /* 0x0000000108607547 */ /* 0x000fea000b800000 */
[C---:B------:R-:W-:Y:S02]  /*0130*/  IADD3 R5, PT, PT, R4.reuse, 0x1, RZ ;  /* 0x0000000104057810 */ /* 0x040fe40007ffe0ff */
[C---:B------:R-:W-:Y:S02]  /*0140*/  IADD3 R13, PT, PT, R4.reuse, 0x2, RZ ;  /* 0x00000002040d7810 */ /* 0x040fe40007ffe0ff */
[----:B------:R-:W-:Y:S02]  /*0150*/  ISETP.GT.U32.AND P0, PT, R5, 0x18fff, PT ;  /* 0x00018fff0500780c */ /* 0x000fe40003f04070 */
[----:B------:R-:W-:Y:S02]  /*0160*/  IADD3 R15, PT, PT, R4, 0x3, RZ ;  /* 0x00000003040f7810 */ /* 0x000fe40007ffe0ff */
[----:B------:R-:W-:Y:S02]  /*0170*/  ISETP.GT.U32.AND P1, PT, R13, 0x18fff, PT ;  /* 0x00018fff0d00780c */ /* 0x000fe40003f24070 */
[----:B------:R-:W-:-:S07]  /*0180*/  ISETP.GT.U32.AND P2, PT, R15, 0x18fff, PT ;  /* 0x00018fff0f00780c */ /* 0x000fce0003f44070 */
[----:B------:R-:W0:Y:S08]  /*0190*/  @!P0 LDC.64 R6, c[0x0][0x380] ;  /* 0x0000e000ff068b82 */ /* 0x000e300000000a00 */
[----:B------:R-:W1:Y:S08]  /*01a0*/  @!P1 LDC.64 R8, c[0x0][0x380] ;  /* 0x0000e000ff089b82 */ /* 0x000e700000000a00 */
[----:B------:R-:W2:Y:S01]  /*01b0*/  @!P2 LDC.64 R10, c[0x0][0x380] ;  /* 0x0000e000ff0aab82 */ /* 0x000ea20000000a00 */
[----:B0-----:R-:W-:-:S06]  /*01c0*/  @!P0 IMAD.WIDE.U32 R6, R5, 0x4, R6 ;  /* 0x0000000405068825 */ /* 0x001fcc00078e0006 */
[----:B------:R-:W3:Y:S01]  /*01d0*/  @!P0 LDG.E R7, desc[UR6][R6.64] ;  /* 0x0000000606078981 */ /* 0x000ee2000c1e1900 */
[----:B-1----:R-:W-:-:S06]  /*01e0*/  @!P1 IMAD.WIDE.U32 R8, R13, 0x4, R8 ;  /* 0x000000040d089825 */ /* 0x002fcc00078e0008 */
[----:B------:R-:W4:Y:S01]  /*01f0*/  @!P1 LDG.E R9, desc[UR6][R8.64] ;  /* 0x0000000608099981 */ /* 0x000f22000c1e1900 */
[----:B--2---:R-:W-:-:S06]  /*0200*/  @!P2 IMAD.WIDE.U32 R10, R15, 0x4, R10 ;  /* 0x000000040f0aa825 */ /* 0x004fcc00078e000a */
[----:B------:R-:W2:Y:S01]  /*0210*/  @!P2 LDG.E R11, desc[UR6][R10.64] ;  /* 0x000000060a0ba981 */ /* 0x000ea2000c1e1900 */
[----:B------:R0:W3:Y:S08]  /*0220*/  @!P0 LDC R5, c[0x3][R3+-0x4] ;  /* 0x00ffff0003058b82 */ /* 0x0000f00000000800 */
[----:B------:R0:W4:Y:S08]  /*0230*/  @!P1 LDC R12, c[0x3][R3] ;  /* 0x00c00000030c9b82 */ /* 0x0001300000000800 */
[----:B------:R0:W2:Y:S01]  /*0240*/  @!P2 LDC R13, c[0x3][R3+0x4] ;  /* 0x00c00100030dab82 */ /* 0x0000a20000000800 */
[----:B------:R-:W-:-:S02]  /*0250*/  IADD3 R4, PT, PT, R4, 0x4, RZ ;  /* 0x0000000404047810 */ /* 0x000fc40007ffe0ff */
[----:B0-----:R-:W-:Y:S01]  /*0260*/  IADD3 R3, PT, PT, R3, 0x10, RZ ;  /* 0x0000001003037810 */ /* 0x001fe20007ffe0ff */
[----:B---3--:R-:W-:-:S04]  /*0270*/  @!P0 FFMA R0, R7, R5, R0 ;  /* 0x0000000507008223 */ /* 0x008fc80000000000 */
[----:B----4-:R-:W-:-:S04]  /*0280*/  @!P1 FFMA R0, R9, R12, R0 ;  /* 0x0000000c09009223 */ /* 0x010fc80000000000 */
[----:B--2---:R-:W-:Y:S01]  /*0290*/  @!P2 FFMA R0, R11, R13, R0 ;  /* 0x0000000d0b00a223 */ /* 0x004fe20000000000 */
[----:B------:R-:W-:Y:S06]  /*02a0*/  BRA `(.L_x_18) ;  /* 0xfffffffc007c7947 */ /* 0x000fec000383ffff */
.L_x_17:
[----:B------:R-:W-:-:S13]  /*02b0*/  ISETP.GT.U32.AND P0, PT, R2, 0x18fff, PT ;  /* 0x00018fff0200780c */ /* 0x000fda0003f04070 */
[----:B------:R-:W-:Y:S05]  /*02c0*/  @P0 EXIT ;  /* 0x000000000000094d */ /* 0x000fea0003800000 */
[----:B------:R-:W0:Y:S02]  /*02d0*/  LDC.64 R4, c[0x0][0x388] ;  /* 0x0000e200ff047b82 */ /* 0x000e240000000a00 */
[----:B0-----:R-:W-:-:S05]  /*02e0*/  IMAD.WIDE.U32 R2, R2, 0x4, R4 ;  /* 0x0000000402027825 */ /* 0x001fca00078e0004 */
[----:B------:R-:W-:Y:S01]  /*02f0*/  STG.E desc[UR6][R2.64], R0 ;  /* 0x0000000002007986 */ /* 0x000fe2000c101906 */
[----:B------:R-:W-:Y:S05]  /*0300*/  EXIT ;  /* 0x000000000000794d */ /* 0x000fea0003800000 */
.L_x_19:
        /* <DEDUP_REMOVED lines=15> */
.L_x_32:


//--------------------- .text._Z13conv_1d_basicIfLm102400ELm125EEvPT_S1_S1_ --------------------------
	.section	.text._Z13conv_1d_basicIfLm102400ELm125EEvPT_S1_S1_,"ax",@progbits
	.align	128
        .global         _Z13conv_1d_basicIfLm102400ELm125EEvPT_S1_S1_
        .type           _Z13conv_1d_basicIfLm102400ELm125EEvPT_S1_S1_,@function
        .size           _Z13conv_1d_basicIfLm102400ELm125EEvPT_S1_S1_,(.L_x_33 - _Z13conv_1d_basicIfLm102400ELm125EEvPT_S1_S1_)
        .other          _Z13conv_1d_basicIfLm102400ELm125EEvPT_S1_S1_,@"STO_CUDA_ENTRY STV_DEFAULT"
_Z13conv_1d_basicIfLm102400ELm125EEvPT_S1_S1_:
.text._Z13conv_1d_basicIfLm102400ELm125EEvPT_S1_S1_:
[----:B------:R-:W-:Y:S01]  /*0000*/  LDC R1, c[0x0][0x37c] ;  /* 0x0000df00ff017b82 */ /* 0x000fe20000000800 */
[----:B------:R-:W0:Y:S01]  /*0010*/  S2R R4, SR_CTAID.X ;  /* 0x0000000000047919 */ /* 0x000e220000002500 */
[----:B------:R-:W1:Y:S01]  /*0020*/  LDCU.64 UR4, c[0x0][0x388] ;  /* 0x00007100ff0477ac */ /* 0x000e620008000a00 */
[----:B------:R-:W-:Y:S01]  /*0030*/  HFMA2 R0, -RZ, RZ, 0, 0 ;  /* 0x00000000ff007431 */ /* 0x000fe200000001ff */
[----:B------:R-:W0:Y:S01]  /*0040*/  S2R R3, SR_TID.X ;  /* 0x0000000000037919 */ /* 0x000e220000002100 */
[----:B------:R-:W0:Y:S01]  /*0050*/  LDCU UR8, c[0x0][0x360] ;  /* 0x00006c00ff0877ac */ /* 0x000e220008000800 */
[----:B------:R-:W2:Y:S01]  /*0060*/  LDCU.64 UR6, c[0x0][0x358] ;  /* 0x00006b00ff0677ac */ /* 0x000ea20008000a00 */
[----:B-1----:R-:W-:-:S04]  /*0070*/  UIADD3 UR4, UP0, UPT, UR4, 0x8, URZ ;  /* 0x0000000804047890 */ /* 0x002fc8000ff1e0ff */
[----:B------:R-:W-:Y:S02]  /*0080*/  UIADD3.X UR5, UPT, UPT, URZ, UR5, URZ, UP0, !UPT ;  /* 0x00000005ff057290 */ /* 0x000fe400087fe4ff */
[----:B------:R-:W-:Y:S01]  /*0090*/  IMAD.U32 R12, RZ, RZ, UR4 ;  /* 0x00000004ff0c7e24 */ /* 0x000fe2000f8e00ff */
[----:B------:R-:W-:-:S03]  /*00a0*/  UMOV UR4, 0xffffffbe ;  /* 0xffffffbe00047882 */ /* 0x000fc60000000000 */
[----:B------:R-:W-:Y:S01]  /*00b0*/  MOV R13, UR5 ;  /* 0x00000005000d7c02 */ /* 0x000fe20008000f00 */
[----:B0-----:R-:W-:-:S05]  /*00c0*/  IMAD R4, R4, UR8, R3 ;  /* 0x0000000804047c24 */ /* 0x001fca000f8e0203 */
[----:B--2---:R-:W-:-:S07]  /*00d0*/  IADD3 R5, PT, PT, R4, -0x3e, RZ ;  /* 0xffffffc204057810 */ /* 0x004fce0007ffe0ff */
.L_x_21:
[----:B------:R-:W-:Y:S01]  /*00e0*/  ISETP.GT.U32.AND P0, PT, R5, 0x18fff, PT ;  /* 0x00018fff0500780c */ /* 0x000fe20003f04070 */
[----:B------:R-:W-:Y:S01]  /*00f0*/  IMAD.MOV.U32 R3, RZ, RZ, R13 ;  /* 0x000000ffff037224 */ /* 0x000fe200078e000d */
[----:B------:R-:W-:-:S11]  /*0100*/  MOV R2, R12 ;  /* 0x0000000c00027202 */ /* 0x000fd60000000f00 */
[----:B------:R-:W0:Y:S01]  /*0110*/  @!P0 LDC.64 R6, c[0x0][0x380] ;  /* 0x0000e000ff068b82 */ /* 0x000e220000000a00 */
[----:B------:R-:W2:Y:S01]  /*0120*/  @!P0 LDG.E R8, desc[UR6][R2.64+-0x8] ;  /* 0xfffff80602088981 */ /* 0x000ea2000c1e1900 */
[----:B0-----:R-:W-:-:S06]  /*0130*/  @!P0 IMAD.WIDE.U32 R6, R5, 0x4, R6 ;  /* 0x0000000405068825 */ /* 0x001fcc00078e0006 */
[----:B------:R-:W2:Y:S01]  /*0140*/  @!P0 LDG.E R7, desc[UR6][R6.64] ;  /* 0x0000000606078981 */ /* 0x000ea2000c1e1900 */
[----:B------:R-:W-:-:S04]  /*0150*/  UIADD3 UR4, UPT, UPT, UR4, 0x4, URZ ;  /* 0x0000000404047890 */ /* 0x000fc8000fffe0ff */
[----:B------:R-:W-:Y:S01]  /*0160*/  UISETP.NE.AND UP0, UPT, UR4, 0x3e, UPT ;  /* 0x0000003e0400788c */ /* 0x000fe2000bf05270 */
[----:B--2---:R-:W-:-:S08]  /*0170*/  @!P0 FFMA R0, R7, R8, R0 ;  /* 0x0000000807008223 */ /* 0x004fd00000000000 */
[----:B------:R-:W-:Y:S05]  /*0180*/  BRA.U !UP0, `(.L_x_20) ;  /* 0x0000000108647547 */ /* 0x000fea000b800000 */
[C---:B------:R-:W-:Y:S01]  /*0190*/  IADD3 R13, PT, PT, R5.reuse, 0x1, RZ ;  /* 0x00000001050d7810 */ /* 0x040fe20007ffe0ff */
[C---:B------:R-:W-:Y:S01]  /*01a0*/  VIADD R17, R5.reuse, 0x3 ;  /* 0x0000000305117836 */ /* 0x040fe20000000000 */
[----:B------:R-:W-:Y:S02]  /*01b0*/  IADD3 R15, PT, PT, R5, 0x2, RZ ;  /* 0x00000002050f7810 */ /* 0x000fe40007ffe0ff */
[----:B------:R-:W-:Y:S02]  /*01c0*/  ISETP.GT.U32.AND P2, PT, R13, 0x18fff, PT ;  /* 0x00018fff0d00780c */ /* 0x000fe40003f44070 */
[----:B------:R-:W-:Y:S02]  /*01d0*/  ISETP.GT.U32.AND P1, PT, R15, 0x18fff, PT ;  /* 0x00018fff0f00780c */ /* 0x000fe40003f24070 */
[----:B------:R-:W-:-:S09]  /*01e0*/  ISETP.GT.U32.AND P0, PT, R17, 0x18fff, PT ;  /* 0x00018fff1100780c */ /* 0x000fd20003f04070 */
[----:B------:R-:W0:Y:S01]  /*01f0*/  @!P2 LDC.64 R6, c[0x0][0x380] ;  /* 0x0000e000ff06ab82 */ /* 0x000e220000000a00 */
[----:B------:R-:W2:Y:S04]  /*0200*/  @!P2 LDG.E R12, desc[UR6][R2.64+-0x4] ;  /* 0xfffffc06020ca981 */ /* 0x000ea8000c1e1900 */
[----:B------:R-:W3:Y:S03]  /*0210*/  @!P0 LDG.E R14, desc[UR6][R2.64+0x4] ;  /* 0x00000406020e8981 */ /* 0x000ee6000c1e1900 */
[----:B------:R-:W1:Y:S08]  /*0220*/  @!P1 LDC.64 R8, c[0x0][0x380] ;  /* 0x0000e000ff089b82 */ /* 0x000e700000000a00 */
[----:B------:R-:W4:Y:S01]  /*0230*/  @!P0 LDC.64 R10, c[0x0][0x380] ;  /* 0x0000e000ff0a8b82 */ /* 0x000f220000000a00 */
[----:B0-----:R-:W-:-:S02]  /*0240*/  @!P2 IMAD.WIDE.U32 R6, R13, 0x4, R6 ;  /* 0x000000040d06a825 */ /* 0x001fc400078e0006 */
[----:B------:R-:W5:Y:S04]  /*0250*/  @!P1 LDG.E R13, desc[UR6][R2.64] ;  /* 0x00000006020d9981 */ /* 0x000f68000c1e1900 */
[----:B------:R-:W2:Y:S01]  /*0260*/  @!P2 LDG.E R7, desc[UR6][R6.64] ;  /* 0x000000060607a981 */ /* 0x000ea2000c1e1900 */
[----:B-1----:R-:W-:-:S06]  /*0270*/  @!P1 IMAD.WIDE.U32 R8, R15, 0x4, R8 ;  /* 0x000000040f089825 */ /* 0x002fcc00078e0008 */
[----:B------:R-:W5:Y:S01]  /*0280*/  @!P1 LDG.E R9, desc[UR6][R8.64] ;  /* 0x0000000608099981 */ /* 0x000f62000c1e1900 */
[----:B----4-:R-:W-:-:S06]  /*0290*/  @!P0 IMAD.WIDE.U32 R10, R17, 0x4, R10 ;  /* 0x00000004110a8825 */ /* 0x010fcc00078e000a */
[----:B------:R-:W3:Y:S01]  /*02a0*/  @!P0 LDG.E R11, desc[UR6][R10.64] ;  /* 0x000000060a0b8981 */ /* 0x000ee2000c1e1900 */
[----:B------:R-:W-:Y:S01]  /*02b0*/  IADD3 R5, PT, PT, R5, 0x4, RZ ;  /* 0x0000000405057810 */ /* 0x000fe20007ffe0ff */
[----:B--2---:R-:W-:Y:S01]  /*02c0*/  @!P2 FFMA R0, R7, R12, R0 ;  /* 0x0000000c0700a223 */ /* 0x004fe20000000000 */
[----:B------:R-:W-:-:S03]  /*02d0*/  IADD3 R12, P2, PT, R2, 0x10, RZ ;  /* 0x00000010020c7810 */ /* 0x000fc60007f5e0ff */
[----:B-----5:R-:W-:Y:S01]  /*02e0*/  @!P1 FFMA R0, R9, R13, R0 ;  /* 0x0000000d09009223 */ /* 0x020fe20000000000 */
[----:B------:R-:W-:-:S03]  /*02f0*/  IADD3.X R13, PT, PT, RZ, R3, RZ, P2, !PT ;  /* 0x00000003ff0d7210 */ /* 0x000fc600017fe4ff */
[----:B---3--:R-:W-:Y:S01]  /*0300*/  @!P0 FFMA R0, R11, R14, R0 ;  /* 0x0000000e0b008223 */ /* 0x008fe20000000000 */
[----:B------:R-:W-:Y:S06]  /*0310*/  BRA `(.L_x_21) ;  /* 0xfffffffc00707947 */ /* 0x000fec000383ffff */
.L_x_20:
[----:B------:R-:W-:-:S13]  /*0320*/  ISETP.GT.U32.AND P0, PT, R4, 0x18fff, PT ;  /* 0x00018fff0400780c */ /* 0x000fda0003f04070 */
[----:B------:R-:W-:Y:S05]  /*0330*/  @P0 EXIT ;  /* 0x000000000000094d */ /* 0x000fea0003800000 */
[----:B------:R-:W0:Y:S02]  /*0340*/  LDC.64 R2, c[0x0][0x390] ;  /* 0x0000e400ff027b82 */ /* 0x000e240000000a00 */
[----:B0-----:R-:W-:-:S05]  /*0350*/  IMAD.WIDE.U32 R4, R4, 0x4, R2 ;  /* 0x0000000404047825 */ /* 0x001fca00078e0002 */
[----:B------:R-:W-:Y:S01]  /*0360*/  STG.E desc[UR6][R4.64], R0 ;  /* 0x0000000004007986 */ /* 0x000fe2000c101906 */
[----:B------:R-:W-:Y:S05]  /*0370*/  EXIT ;  /* 0x000000000000794d */ /* 0x000fea0003800000 */
.L_x_22:
        /* <DEDUP_REMOVED lines=16> */
.L_x_33:


//--------------------- .text._Z13conv_1d_shareIfLm102400ELm125ELm512EEvPT_S1_ --------------------------
	.section	.text._Z13conv_1d_shareIfLm102400ELm125ELm512EEvPT_S1_,"ax",@progbits
	.align	128
        .global         _Z13conv_1d_shareIfLm102400ELm125ELm512EEvPT_S1_
        .type           _Z13conv_1d_shareIfLm102400ELm125ELm512EEvPT_S1_,@function
        .size           _Z13conv_1d_shareIfLm102400ELm125ELm512EEvPT_S1_,(.L_x_34 - _Z13conv_1d_shareIfLm102400ELm125ELm512EEvPT_S1_)
        .other          _Z13conv_1d_shareIfLm102400ELm125ELm512EEvPT_S1_,@"STO_CUDA_ENTRY STV_DEFAULT"
_Z13conv_1d_shareIfLm102400ELm125ELm512EEvPT_S1_:
.text._Z13conv_1d_shareIfLm102400ELm125ELm512EEvPT_S1_:
[----:B------:R-:W-:Y:S01]  /*0000*/  LDC R1, c[0x0][0x37c] ;  /* 0x0000df00ff017b82 */ /* 0x000fe20000000800 */
[----:B------:R-:W0:Y:S07]  /*0010*/  S2R R11, SR_TID.X ;  /* 0x00000000000b7919 */ /* 0x000e2e0000002100 */
[----:B------:R-:W1:Y:S01]  /*0020*/  S2UR UR4, SR_CTAID.X ;  /* 0x00000000000479c3 */ /* 0x000e620000002500 */
[----:B------:R-:W2:Y:S07]  /*0030*/  LDCU.64 UR6, c[0x0][0x358] ;  /* 0x00006b00ff0677ac */ /* 0x000eae0008000a00 */
[----:B------:R-:W0:Y:S08]  /*0040*/  LDC R10, c[0x0][0x360] ;  /* 0x0000d800ff0a7b82 */ /* 0x000e300000000800 */
[----:B------:R-:W3:Y:S01]  /*0050*/  LDC.64 R4, c[0x0][0x380] ;  /* 0x0000e000ff047b82 */ /* 0x000ee20000000a00 */
[----:B-1----:R-:W-:-:S06]  /*0060*/  UIADD3 UR4, UPT, UPT, UR4, -0x1, URZ ;  /* 0xffffffff04047890 */ /* 0x002fcc000fffe0ff */
[----:B0-----:R-:W-:-:S05]  /*0070*/  IMAD R9, R10, UR4, R11 ;  /* 0x000000040a097c24 */ /* 0x001fca000f8e020b */
[----:B------:R-:W-:-:S05]  /*0080*/  IADD3 R2, PT, PT, R9, R10, RZ ;  /* 0x0000000a09027210 */ /* 0x000fca0007ffe0ff */
[----:B---3--:R-:W-:-:S05]  /*0090*/  IMAD.WIDE R6, R2, 0x4, R4 ;  /* 0x0000000402067825 */ /* 0x008fca00078e0204 */
[----:B--2---:R0:W5:Y:S01]  /*00a0*/  LDG.E R8, desc[UR6][R6.64] ;  /* 0x0000000606087981 */ /* 0x004162000c1e1900 */
[----:B------:R-:W-:Y:S01]  /*00b0*/  IADD3 R0, PT, PT, R10, -0x3e, RZ ;  /* 0xffffffc20a007810 */ /* 0x000fe20007ffe0ff */
[----:B------:R-:W-:Y:S03]  /*00c0*/  BSSY.RECONVERGENT B0, `(.L_x_23) ;  /* 0x000000e000007945 */ /* 0x000fe60003800200 */
[----:B------:R-:W-:-:S13]  /*00d0*/  ISETP.GE.U32.AND P0, PT, R11, R0, PT ;  /* 0x000000000b00720c */ /* 0x000fda0003f06070 */
[----:B0-----:R-:W-:Y:S05]  /*00e0*/  @!P0 BRA `(.L_x_24) ;  /* 0x00000000002c8947 */ /* 0x001fea0003800000 */
[----:B------:R-:W-:Y:S01]  /*00f0*/  ISETP.GE.AND P0, PT, R9, RZ, PT ;  /* 0x000000ff0900720c */ /* 0x000fe20003f06270 */
[----:B------:R-:W-:-:S12]  /*0100*/  HFMA2 R0, -RZ, RZ, 0, 0 ;  /* 0x00000000ff007431 */ /* 0x000fd800000001ff */
[----:B------:R-:W0:Y:S02]  /*0110*/  @P0 LDC.64 R6, c[0x0][0x380] ;  /* 0x0000e000ff060b82 */ /* 0x000e240000000a00 */
[----:B0-----:R-:W-:-:S05]  /*0120*/  @P0 IMAD.WIDE.U32 R6, R9, 0x4, R6 ;  /* 0x0000000409060825 */ /* 0x001fca00078e0006 */
[----:B------:R-:W2:Y:S01]  /*0130*/  @P0 LDG.E R0, desc[UR6][R6.64] ;  /* 0x0000000606000981 */ /* 0x000ea2000c1e1900 */
[----:B------:R-:W0:Y:S01]  /*0140*/  S2UR UR5, SR_CgaCtaId ;  /* 0x00000000000579c3 */ /* 0x000e220000008800 */
[----:B------:R-:W-:Y:S01]  /*0150*/  UMOV UR4, 0x400 ;  /* 0x0000040000047882 */ /* 0x000fe20000000000 */
[----:B------:R-:W-:Y:S01]  /*0160*/  IADD3 R3, PT, PT, -R10, R11, RZ ;  /* 0x0000000b0a037210 */ /* 0x000fe20007ffe1ff */
[----:B0-----:R-:W-:-:S06]  /*0170*/  ULEA UR4, UR5, UR4, 0x18 ;  /* 0x0000000405047291 */ /* 0x001fcc000f8ec0ff */
[----:B------:R-:W-:-:S05]  /*0180*/  LEA R3, R3, UR4, 0x2 ;  /* 0x0000000403037c11 */ /* 0x000fca000f8e10ff */
[----:B--2---:R0:W-:Y:S02]  /*0190*/  STS [R3+0xf8], R0 ;  /* 0x0000f80003007388 */ /* 0x0041e40000000800 */
.L_x_24:
[----:B------:R-:W-:Y:S05]  /*01a0*/  BSYNC.RECONVERGENT B0 ;  /* 0x0000000000007941 */ /* 0x000fea0003800200 */
.L_x_23:
[----:B------:R-:W1:Y:S01]  /*01b0*/  S2UR UR5, SR_CgaCtaId ;  /* 0x00000000000579c3 */ /* 0x000e620000008800 */
[----:B------:R-:W-:Y:S01]  /*01c0*/  UMOV UR4, 0x400 ;  /* 0x0000040000047882 */ /* 0x000fe20000000000 */
[----:B------:R-:W-:Y:S01]  /*01d0*/  ISETP.GT.U32.AND P0, PT, R11, 0x3d, PT ;  /* 0x0000003d0b00780c */ /* 0x000fe20003f04070 */
[----:B------:R-:W-:Y:S01]  /*01e0*/  BSSY.RECONVERGENT B0, `(.L_x_25) ;  /* 0x000000f000007945 */ /* 0x000fe20003800200 */
[----:B------:R-:W-:Y:S01]  /*01f0*/  LEA R9, R10, R9, 0x1 ;  /* 0x000000090a097211 */ /* 0x000fe200078e08ff */
[----:B-1----:R-:W-:-:S06]  /*0200*/  ULEA UR4, UR5, UR4, 0x18 ;  /* 0x0000000405047291 */ /* 0x002fcc000f8ec0ff */
[----:B0-----:R-:W-:-:S05]  /*0210*/  LEA R3, R11, UR4, 0x2 ;  /* 0x000000040b037c11 */ /* 0x001fca000f8e10ff */
[----:B-----5:R0:W-:Y:S01]  /*0220*/  STS [R3+0xf8], R8 ;  /* 0x0000f80803007388 */ /* 0x0201e20000000800 */
[----:B------:R-:W-:Y:S05]  /*0230*/  @P0 BRA `(.L_x_26) ;  /* 0x0000000000240947 */ /* 0x000fea0003800000 */
[----:B------:R-:W-:Y:S01]  /*0240*/  ISETP.GT.U32.AND P0, PT, R9, 0x18fff, PT ;  /* 0x00018fff0900780c */ /* 0x000fe20003f04070 */
[----:B------:R-:W-:Y:S01]  /*0250*/  BSSY.RECONVERGENT B1, `(.L_x_27) ;  /* 0x0000006000017945 */ /* 0x000fe20003800200 */
[----:B------:R-:W-:Y:S02]  /*0260*/  LEA R7, R10, R3, 0x2 ;  /* 0x000000030a077211 */ /* 0x000fe400078e10ff */
[----:B------:R-:W-:-:S09]  /*0270*/  MOV R0, RZ ;  /* 0x000000ff00007202 */ /* 0x000fd20000000f00 */
[----:B------:R-:W-:Y:S05]  /*0280*/  @P0 BRA `(.L_x_28) ;  /* 0x0000000000080947 */ /* 0x000fea0003800000 */
[----:B------:R-:W-:-:S05]  /*0290*/  IMAD.WIDE.U32 R4, R9, 0x4, R4 ;  /* 0x0000000409047825 */ /* 0x000fca00078e0004 */
[----:B------:R1:W5:Y:S02]  /*02a0*/  LDG.E R0, desc[UR6][R4.64] ;  /* 0x0000000604007981 */ /* 0x000364000c1e1900 */
.L_x_28:
[----:B------:R-:W-:Y:S05]  /*02b0*/  BSYNC.RECONVERGENT B1 ;  /* 0x0000000000017941 */ /* 0x000fea0003800200 */
.L_x_27:
[----:B-----5:R2:W-:Y:S02]  /*02c0*/  STS [R7+0xf8], R0 ;  /* 0x0000f80007007388 */ /* 0x0205e40000000800 */
.L_x_26:
[----:B------:R-:W-:Y:S05]  /*02d0*/  BSYNC.RECONVERGENT B0 ;  /* 0x0000000000007941 */ /* 0x000fea0003800200 */
.L_x_25:
[----:B------:R-:W-:Y:S01]  /*02e0*/  BAR.SYNC.DEFER_BLOCKING 0x0 ;  /* 0x0000000000007b1d */ /* 0x000fe20000010000 */
[----:B------:R-:W-:-:S05]  /*02f0*/  ISETP.GT.U32.AND P0, PT, R2, 0x18fff, PT ;  /* 0x00018fff0200780c */ /* 0x000fca0003f04070 */
[----:B------:R-:W3:Y:S01]  /*0300*/  LDCU.128 UR8, c[0x3][URZ] ;  /* 0x00c00000ff0877ac */ /* 0x000ee20008000c00 */
[----:B------:R-:W4:Y:S01]  /*0310*/  LDCU.128 UR12, c[0x3][0x10] ;  /* 0x00c00200ff0c77ac */ /* 0x000f220008000c00 */
[----:B------:R-:W5:Y:S01]  /*0320*/  LDCU UR4, c[0x3][0x1f0] ;  /* 0x00c03e00ff0477ac */ /* 0x000f620008000800 */
[----:B--2---:R-:W3:Y:S04]  /*0330*/  LDS R0, [R3] ;  /* 0x0000000003007984 */ /* 0x004ee80000000800 */
[----:B------:R-:W2:Y:S04]  /*0340*/  LDS R6, [R3+0x4] ;  /* 0x0000040003067984 */ /* 0x000ea80000000800 */
[----:B------:R-:W4:Y:S04]  /*0350*/  LDS R7, [R3+0x8] ;  /* 0x0000080003077984 */ /* 0x000f280000000800 */
[----:B0-----:R-:W0:Y:S04]  /*0360*/  LDS R8, [R3+0xc] ;  /* 0x00000c0003087984 */ /* 0x001e280000000800 */
[----:B------:R-:W5:Y:S04]  /*0370*/  LDS R9, [R3+0x10] ;  /* 0x0000100003097984 */ /* 0x000f680000000800 */
[----:B------:R-:W5:Y:S04]  /*0380*/  LDS R10, [R3+0x14] ;  /* 0x00001400030a7984 */ /* 0x000f680000000800 */
[----:B------:R-:W5:Y:S04]  /*0390*/  LDS R11, [R3+0x18] ;  /* 0x00001800030b7984 */ /* 0x000f680000000800 */
[----:B------:R-:W5:Y:S04]  /*03a0*/  LDS R12, [R3+0x1c] ;  /* 0x00001c00030c7984 */ /* 0x000f680000000800 */
[----:B------:R-:W5:Y:S04]  /*03b0*/  LDS R13, [R3+0x20] ;  /* 0x00002000030d7984 */ /* 0x000f680000000800 */
[----:B-1----:R-:W1:Y:S01]  /*03c0*/  LDS R4, [R3+0x24] ;  /* 0x0000240003047984 */ /* 0x002e620000000800 */
[----:B---3--:R-:W-:-:S03]  /*03d0*/  FFMA R5, R0, UR8, RZ ;  /* 0x0000000800057c23 */ /* 0x008fc600080000ff */
[----:B------:R-:W-:Y:S01]  /*03e0*/  LDS R15, [R3+0x1e0] ;  /* 0x0001e000030f7984 */ /* 0x000fe20000000800 */
[----:B--2---:R-:W-:-:S03]  /*03f0*/  FFMA R6, R6, UR9, R5 ;  /* 0x0000000906067c23 */ /* 0x004fc60008000005 */
[----:B------:R-:W2:Y:S01]  /*0400*/  LDS R0, [R3+0x28] ;  /* 0x0000280003007984 */ /* 0x000ea20000000800 */
[----:B----4-:R-:W-:-:S03]  /*0410*/  FFMA R7, R7, UR10, R6 ;  /* 0x0000000a07077c23 */ /* 0x010fc60008000006 */
[----:B------:R-:W3:Y:S01]  /*0420*/  LDS R5, [R3+0x2c] ;  /* 0x00002c0003057984 */ /* 0x000ee20000000800 */
[----:B0-----:R-:W-:-:S03]  /*0430*/  FFMA R8, R8, UR11, R7 ;  /* 0x0000000b08087c23 */ /* 0x001fc60008000007 */
[----:B------:R-:W0:Y:S01]  /*0440*/  LDS R6, [R3+0x30] ;  /* 0x0000300003067984 */ /* 0x000e220000000800 */
        /* <DEDUP_REMOVED lines=9> */
[----:B------:R-:W0:Y:S01]  /*04e0*/  LDCU.128 UR12, c[0x3][0x30] ;  /* 0x00c00600ff0c77ac */ /* 0x000e220008000c00 */
[----:B----4-:R-:W-:Y:S02]  /*04f0*/  FFMA R13, R13, UR8, R12 ;  /* 0x000000080d0d7c23 */ /* 0x010fe4000800000c */
[----:B------:R-:W4:Y:S02]  /*0500*/  LDS R11, [R3+0x44] ;  /* 0x00004400030b7984 */ /* 0x000f240000000800 */
[----:B-1----:R-:W-:-:S02]  /*0510*/  FFMA R13, R4, UR9, R13 ;  /* 0x00000009040d7c23 */ /* 0x002fc4000800000d */
[----:B------:R-:W1:Y:S04]  /*0520*/  LDS R12, [R3+0x48] ;  /* 0x00004800030c7984 */ /* 0x000e680000000800 */
[----:B------:R-:W1:Y:S01]  /*0530*/  LDS R4, [R3+0x4c] ;  /* 0x00004c0003047984 */ /* 0x000e620000000800 */
[----:B--2---:R-:W-:-:S03]  /*0540*/  FFMA R14, R0, UR10, R13 ;  /* 0x0000000a000e7c23 */ /* 0x004fc6000800000d */
[----:B------:R-:W2:Y:S01]  /*0550*/  LDS R0, [R3+0x50] ;  /* 0x0000500003007984 */ /* 0x000ea20000000800 */
[----:B---3--:R-:W-:Y:S01]  /*0560*/  FFMA R13, R5, UR11, R14 ;  /* 0x0000000b050d7c23 */ /* 0x008fe2000800000e */
[----:B------:R-:W3:Y:S02]  /*0570*/  LDCU.128 UR8, c[0x3][0x40] ;  /* 0x00c00800ff0877ac */ /* 0x000ee40008000c00 */
[----:B------:R-:W2:Y:S01]  /*0580*/  LDS R5, [R3+0x54] ;  /* 0x0000540003057984 */ /* 0x000ea20000000800 */
[----:B0-----:R-:W-:-:S03]  /*0590*/  FFMA R14, R6, UR12, R13 ;  /* 0x0000000c060e7c23 */ /* 0x001fc6000800000d */
[----:B------:R-:W0:Y:S01]  /*05a0*/  LDS R6, [R3+0x58] ;  /* 0x0000580003067984 */ /* 0x000e220000000800 */
[----:B-----5:R-:W-:-:S03]  /*05b0*/  FFMA R13, R7, UR13, R14 ;  /* 0x0000000d070d7c23 */ /* 0x020fc6000800000e */
[----:B------:R-:W5:Y:S01]  /*05c0*/  LDS R7, [R3+0x5c] ;  /* 0x00005c0003077984 */ /* 0x000f620000000800 */
[----:B------:R-:W-:-:S03]  /*05d0*/  FFMA R14, R8, UR14, R13 ;  /* 0x0000000e080e7c23 */ /* 0x000fc6000800000d */
[----:B------:R-:W5:Y:S01]  /*05e0*/  LDS R8, [R3+0x60] ;  /* 0x0000600003087984 */ /* 0x000f620000000800 */
[----:B------:R-:W-:Y:S01]  /*05f0*/  FFMA R13, R9, UR15, R14 ;  /* 0x0000000f090d7c23 */ /* 0x000fe2000800000e */
[----:B------:R-:W2:Y:S02]  /*0600*/  LDCU.128 UR12, c[0x3][0x50] ;  /* 0x00c00a00ff0c77ac */ /* 0x000ea40008000c00 */
[----:B------:R-:W5:Y:S01]  /*0610*/  LDS R9, [R3+0x64] ;  /* 0x0000640003097984 */ /* 0x000f620000000800 */
[----:B---3--:R-:W-:-:S03]  /*0620*/  FFMA R14, R10, UR8, R13 ;  /* 0x000000080a0e7c23 */ /* 0x008fc6000800000d */
[----:B------:R-:W3:Y:S01]  /*0630*/  LDS R10, [R3+0x68] ;  /* 0x00006800030a7984 */ /* 0x000ee20000000800 */
[----:B----4-:R-:W-:-:S03]  /*0640*/  FFMA R13, R11, UR9, R14 ;  /* 0x000000090b0d7c23 */ /* 0x010fc6000800000e */
[----:B------:R-:W4:Y:S01]  /*0650*/  LDS R11, [R3+0x6c] ;  /* 0x00006c00030b7984 */ /* 0x000f220000000800 */
[----:B-1----:R-:W-:-:S03]  /*0660*/  FFMA R13, R12, UR10, R13 ;  /* 0x0000000a0c0d7c23 */ /* 0x002fc6000800000d */
[----:B------:R-:W1:Y:S01]  /*0670*/  LDS R12, [R3+0x70] ;  /* 0x00007000030c7984 */ /* 0x000e620000000800 */
[----:B------:R-:W-:Y:S01]  /*0680*/  FFMA R13, R4, UR11, R13 ;  /* 0x0000000b040d7c23 */ /* 0x000fe2000800000d */
[----:B------:R-:W5:Y:S02]  /*0690*/  LDCU.128 UR8, c[0x3][0x60] ;  /* 0x00c00c00ff0877ac */ /* 0x000f640008000c00 */
[----:B------:R-:W1:Y:S01]  /*06a0*/  LDS R4, [R3+0x74] ;  /* 0x0000740003047984 */ /* 0x000e620000000800 */
[----:B--2---:R-:W-:-:S03]  /*06b0*/  FFMA R14, R0, UR12, R13 ;  /* 0x0000000c000e7c23 */ /* 0x004fc6000800000d */
[----:B------:R-:W2:Y:S01]  /*06c0*/  LDS R0, [R3+0x78] ;  /* 0x0000780003007984 */ /* 0x000ea20000000800 */
[----:B------:R-:W-:-:S03]  /*06d0*/  FFMA R13, R5, UR13, R14 ;  /* 0x0000000d050d7c23 */ /* 0x000fc6000800000e */
[----:B------:R-:W2:Y:S01]  /*06e0*/  LDS R5, [R3+0x7c] ;  /* 0x00007c0003057984 */ /* 0x000ea20000000800 */
[----:B0-----:R-:W-:-:S03]  /*06f0*/  FFMA R14, R6, UR14, R13 ;  /* 0x0000000e060e7c23 */ /* 0x001fc6000800000d */
[----:B------:R-:W0:Y:S01]  /*0700*/  LDS R6, [R3+0x80] ;  /* 0x0000800003067984 */ /* 0x000e220000000800 */
[----:B-----5:R-:W-:Y:S01]  /*0710*/  FFMA R13, R7, UR15, R14 ;  /* 0x0000000f070d7c23 */ /* 0x020fe2000800000e */
[----:B------:R-:W1:Y:S02]  /*0720*/  LDCU.128 UR12, c[0x3][0x70] ;  /* 0x00c00e00ff0c77ac */ /* 0x000e640008000c00 */
[----:B------:R-:W5:Y:S01]  /*0730*/  LDS R7, [R3+0x84] ;  /* 0x0000840003077984 */ /* 0x000f620000000800 */
[----:B------:R-:W-:-:S03]  /*0740*/  FFMA R14, R8, UR8, R13 ;  /* 0x00000008080e7c23 */ /* 0x000fc6000800000d */
[----:B------:R-:W5:Y:S01]  /*0750*/  LDS R8, [R3+0x88] ;  /* 0x0000880003087984 */ /* 0x000f620000000800 */
[----:B------:R-:W-:-:S03]  /*0760*/  FFMA R13, R9, UR9, R14 ;  /* 0x00000009090d7c23 */ /* 0x000fc6000800000e */
[----:B------:R-:W5:Y:S01]  /*0770*/  LDS R9, [R3+0x8c] ;  /* 0x00008c0003097984 */ /* 0x000f620000000800 */
[----:B---3--:R-:W-:-:S03]  /*0780*/  FFMA R14, R10, UR10, R13 ;  /* 0x0000000a0a0e7c23 */ /* 0x008fc6000800000d */
[----:B------:R-:W3:Y:S01]  /*0790*/  LDS R10, [R3+0x90] ;  /* 0x00009000030a7984 */ /* 0x000ee20000000800 */
[----:B----4-:R-:W-:Y:S01]  /*07a0*/  FFMA R13, R11, UR11, R14 ;  /* 0x0000000b0b0d7c23 */ /* 0x010fe2000800000e */
[----:B------:R-:W0:Y:S02]  /*07b0*/  LDCU.128 UR8, c[0x3][0x80] ;  /* 0x00c01000ff0877ac */ /* 0x000e240008000c00 */
[----:B------:R-:W4:Y:S01]  /*07c0*/  LDS R11, [R3+0x94] ;  /* 0x00009400030b7984 */ /* 0x000f220000000800 */
[----:B-1----:R-:W-:-:S03]  /*07d0*/  FFMA R13, R12, UR12, R13 ;  /* 0x0000000c0c0d7c23 */ /* 0x002fc6000800000d */
[----:B------:R-:W1:Y:S01]  /*07e0*/  LDS R12, [R3+0x98] ;  /* 0x00009800030c7984 */ /* 0x000e620000000800 */
[----:B------:R-:W-:-:S03]  /*07f0*/  FFMA R13, R4, UR13, R13 ;  /* 0x0000000d040d7c23 */ /* 0x000fc6000800000d */
[----:B------:R-:W1:Y:S01]  /*0800*/  LDS R4, [R3+0x9c] ;  /* 0x00009c0003047984 */ /* 0x000e620000000800 */
[----:B--2---:R-:W-:-:S03]  /*0810*/  FFMA R14, R0, UR14, R13 ;  /* 0x0000000e000e7c23 */ /* 0x004fc6000800000d */
[----:B------:R-:W2:Y:S01]  /*0820*/  LDS R0, [R3+0xa0] ;  /* 0x0000a00003007984 */ /* 0x000ea20000000800 */
[----:B------:R-:W-:Y:S01]  /*0830*/  FFMA R13, R5, UR15, R14 ;  /* 0x0000000f050d7c23 */ /* 0x000fe2000800000e */
        /* <DEDUP_REMOVED lines=178> */
[----:B------:R-:W-:Y:S01]  /*1360*/  LDS R9, [R3+0x1e8] ;  /* 0x0001e80003097984 */ /* 0x000fe20000000800 */
[----:B------:R-:W-:-:S03]  /*1370*/  FFMA R14, R14, UR15, R11 ;  /* 0x0000000f0e0e7c23 */ /* 0x000fc6000800000b */
[----:B------:R-:W2:Y:S01]  /*1380*/  LDS R0, [R3+0x1e4] ;  /* 0x0001e40003007984 */ /* 0x000ea20000000800 */
[----:B------:R-:W3:Y:S01]  /*1390*/  LDCU.128 UR12, c[0x3][0x1d0] ;  /* 0x00c03a00ff0c77ac */ /* 0x000ee20008000c00 */
[----:B0-----:R-:W-:Y:S02]  /*13a0*/  FFMA R13, R13, UR8, R14 ;  /* 0x000000080d0d7c23 */ /* 0x001fe4000800000e */
[----:B------:R-:W0:Y:S02]  /*13b0*/  LDS R11, [R3+0x1ec] ;  /* 0x0001ec00030b7984 */ /* 0x000e240000000800 */
[----:B-----5:R-:W-:-:S04]  /*13c0*/  FFMA R6, R6, UR9, R13 ;  /* 0x0000000906067c23 */ /* 0x020fc8000800000d */
[----:B------:R-:W-:Y:S02]  /*13d0*/  FFMA R6, R5, UR10, R6 ;  /* 0x0000000a05067c23 */ /* 0x000fe40008000006 */
[----:B------:R-:W5:Y:S02]  /*13e0*/  LDS R5, [R3+0x1f0] ;  /* 0x0001f00003057984 */ /* 0x000f640000000800 */
[----:B------:R-:W-:Y:S01]  /*13f0*/  FFMA R7, R7, UR11, R6 ;  /* 0x0000000b07077c23 */ /* 0x000fe20008000006 */
[----:B------:R-:W2:Y:S03]  /*1400*/  LDCU.128 UR8, c[0x3][0x1e0] ;  /* 0x00c03c00ff0877ac */ /* 0x000ea60008000c00 */
[----:B---3--:R-:W-:-:S04]  /*1410*/  FFMA R7, R8, UR12, R7 ;  /* 0x0000000c08077c23 */ /* 0x008fc80008000007 */
[----:B----4-:R-:W-:-:S04]  /*1420*/  FFMA R7, R10, UR13, R7 ;  /* 0x0000000d0a077c23 */ /* 0x010fc80008000007 */
[----:B-1----:R-:W-:-:S04]  /*1430*/  FFMA R7, R12, UR14, R7 ;  /* 0x0000000e0c077c23 */ /* 0x002fc80008000007 */
[----:B------:R-:W-:-:S04]  /*1440*/  FFMA R4, R4, UR15, R7 ;  /* 0x0000000f04047c23 */ /* 0x000fc80008000007 */
[----:B--2---:R-:W-:-:S04]  /*1450*/  FFMA R15, R15, UR8, R4 ;  /* 0x000000080f0f7c23 */ /* 0x004fc80008000004 */
[----:B------:R-:W-:-:S04]  /*1460*/  FFMA R0, R0, UR9, R15 ;  /* 0x0000000900007c23 */ /* 0x000fc8000800000f */
[----:B------:R-:W-:-:S04]  /*1470*/  FFMA R0, R9, UR10, R0 ;  /* 0x0000000a09007c23 */ /* 0x000fc80008000000 */
[----:B0-----:R-:W-:-:S04]  /*1480*/  FFMA R0, R11, UR11, R0 ;  /* 0x0000000b0b007c23 */ /* 0x001fc80008000000 */
[----:B-----5:R-:W-:Y:S01]  /*1490*/  FFMA R7, R5, UR4, R0 ;  /* 0x0000000405077c23 */ /* 0x020fe20008000000 */
[----:B------:R-:W-:Y:S06]  /*14a0*/  @P0 EXIT ;  /* 0x000000000000094d */ /* 0x000fec0003800000 */
[----:B------:R-:W0:Y:S02]  /*14b0*/  LDC.64 R4, c[0x0][0x388] ;  /* 0x0000e200ff047b82 */ /* 0x000e240000000a00 */
[----:B0-----:R-:W-:-:S05]  /*14c0*/  IMAD.WIDE.U32 R2, R2, 0x4, R4 ;  /* 0x0000000402027825 */ /* 0x001fca00078e0004 */
[----:B------:R-:W-:Y:S01]  /*14d0*/  STG.E desc[UR6][R2.64], R7 ;  /* 0x0000000702007986 */ /* 0x000fe2000c101906 */
[----:B------:R-:W-:Y:S05]  /*14e0*/  EXIT ;  /* 0x000000000000794d */ /* 0x000fea0003800000 */
.L_x_29:
        /* <DEDUP_REMOVED lines=9> */
.L_x_34:


//--------------------- .nv.shared._Z16conv_1d_share_v2IfLm102400ELm125ELm512EEvPT_S1_ --------------------------
	.section	.nv.shared._Z16conv_1d_share_v2IfLm102400ELm125ELm512EEvPT_S1_,"aw",@nobits
	.sectionflags	@""
	.align	4
.nv.shared._Z16conv_1d_share_v2IfLm102400ELm125ELm512EEvPT_S1_:
	.zero		3568


//--------------------- .nv.shared.reserved.0     --------------------------
	.section	.nv.shared.reserved.0,"aw",@nobits
	.weak		__nv_reservedSMEM_offset_0_alias
	.size		__nv_reservedSMEM_offset_0_alias, 0, 64
	.other		__nv_reservedSMEM_offset_0_alias,@"STO_CUDA_RESERVED_SHARED STV_DEFAULT"
__nv_reservedSMEM_offset_0_alias:
	.zero		0
	.zero		64


//--------------------- .nv.shared._Z13conv_1d_cacheIfLm102400ELm125ELm512EEvPT_S1_ --------------------------
	.section	.nv.shared._Z13conv_1d_cacheIfLm102400ELm125ELm512EEvPT_S1_,"aw",@nobits
	.sectionflags	@""
	.align	4
.nv.shared._Z13conv_1d_cacheIfLm102400ELm125ELm512EEvPT_S1_:
	.zero		3072


//--------------------- .nv.shared._Z13conv_1d_shareIfLm102400ELm125ELm512EEvPT_S1_ --------------------------
	.section	.nv.shared._Z13conv_1d_shareIfLm102400ELm125ELm512EEvPT_S1_,"aw",@nobits
	.sectionflags	@""
	.align	4
.nv.shared._Z13conv_1d_shareIfLm102400ELm125ELm512EEvPT_S1_:
	.zero		3568


//--------------------- .nv.constant0._Z16conv_1d_share_v2IfLm102400ELm125ELm512EEvPT_S1_ --------------------------
	.section	.nv.constant0._Z16conv_1d_share_v2IfLm102400ELm125ELm512EEvPT_S1_,"a",@progbits
	.sectionflags	@""
	.align	4
.nv.constant0._Z16conv_1d_share_v2IfLm102400ELm125ELm512EEvPT_S1_:
	.zero		912


//--------------------- .nv.constant0._Z13conv_1d_cacheIfLm102400ELm125ELm512EEvPT_S1_ --------------------------
	.section	.nv.constant0._Z13conv_1d_cacheIfLm102400ELm125ELm512EEvPT_S1_,"a",@progbits
	.sectionflags	@""
	.align	4
.nv.constant0._Z13conv_1d_cacheIfLm102400ELm125ELm512EEvPT_S1_:
	.zero		912


//--------------------- .nv.constant0._Z13conv_1d_constIfLm102400ELm125EEvPT_S1_ --------------------------
	.section	.nv.constant0._Z13conv_1d_constIfLm102400ELm125EEvPT_S1_,"a",@progbits
	.sectionflags	@""
	.align	4
.nv.constant0._Z13conv_1d_constIfLm102400ELm125EEvPT_S1_:
	.zero		912


//--------------------- .nv.constant0._Z13conv_1d_basicIfLm102400ELm125EEvPT_S1_S1_ --------------------------
	.section	.nv.constant0._Z13conv_1d_basicIfLm102400ELm125EEvPT_S1_S1_,"a",@progbits
	.sectionflags	@""
	.align	4
.nv.constant0._Z13conv_1d_basicIfLm102400ELm125EEvPT_S1_S1_:
	.zero		920


//--------------------- .nv.constant0._Z13conv_1d_shareIfLm102400ELm125ELm512EEvPT_S1_ --------------------------
	.section	.nv.constant0._Z13conv_1d_shareIfLm102400ELm125ELm512EEvPT_S1_,"a",@progbits
	.sectionflags	@""
	.align	4
.nv.constant0._Z13conv_1d_shareIfLm102400ELm125ELm512EEvPT_S1_:
	.zero		912


//--------------------- SYMBOLS --------------------------

	.type		.nv.reservedSmem.offset0,@object
	.size		.nv.reservedSmem.offset0,0x4
	.type		.nv.reservedSmem.cap,@object
	.size		.nv.reservedSmem.cap,0x4
